//
// Generated by NVIDIA NVVM Compiler
//
// Compiler Build ID: CL-36424714
// Cuda compilation tools, release 13.0, V13.0.88
// Based on NVVM 20.0.0
//

.version 9.0
.target sm_100
.address_size 64

	// .globl	_Z12SSSP_kernel1PiS_S_PbS_S_i

.visible .entry _Z12SSSP_kernel1PiS_S_PbS_S_i(
	.param .u64 .ptr .align 1 _Z12SSSP_kernel1PiS_S_PbS_S_i_param_0,
	.param .u64 .ptr .align 1 _Z12SSSP_kernel1PiS_S_PbS_S_i_param_1,
	.param .u64 .ptr .align 1 _Z12SSSP_kernel1PiS_S_PbS_S_i_param_2,
	.param .u64 .ptr .align 1 _Z12SSSP_kernel1PiS_S_PbS_S_i_param_3,
	.param .u64 .ptr .align 1 _Z12SSSP_kernel1PiS_S_PbS_S_i_param_4,
	.param .u64 .ptr .align 1 _Z12SSSP_kernel1PiS_S_PbS_S_i_param_5,
	.param .u32 _Z12SSSP_kernel1PiS_S_PbS_S_i_param_6
)
{
	.reg .pred 	%p<177>;
	.reg .b16 	%rs<33>;
	.reg .b32 	%r<2875>;
	.reg .b64 	%rd<1330>;

	ld.param.u64 	%rd74, [_Z12SSSP_kernel1PiS_S_PbS_S_i_param_0];
	ld.param.u64 	%rd75, [_Z12SSSP_kernel1PiS_S_PbS_S_i_param_1];
	ld.param.u64 	%rd72, [_Z12SSSP_kernel1PiS_S_PbS_S_i_param_3];
	ld.param.u64 	%rd76, [_Z12SSSP_kernel1PiS_S_PbS_S_i_param_4];
	ld.param.u32 	%r338, [_Z12SSSP_kernel1PiS_S_PbS_S_i_param_6];
	cvta.to.global.u64 	%rd77, %rd76;
	cvta.to.global.u64 	%rd1, %rd75;
	cvta.to.global.u64 	%rd78, %rd74;
	cvta.to.global.u64 	%rd2, %rd72;
	mov.u32 	%r339, %tid.x;
	shl.b32 	%r340, %r339, 4;
	and.b32  	%r341, %r340, 15872;
	and.b32  	%r342, %r339, 31;
	or.b32  	%r343, %r341, %r342;
	mov.u32 	%r344, %ctaid.x;
	mov.u32 	%r345, %ntid.x;
	mul.lo.s32 	%r346, %r344, %r345;
	shl.b32 	%r347, %r346, 4;
	add.s32 	%r1, %r343, %r347;
	setp.ge.s32 	%p1, %r1, %r338;
	mul.wide.s32 	%rd79, %r1, 4;
	add.s64 	%rd3, %rd78, %rd79;
	add.s64 	%rd4, %rd77, %rd79;
	@%p1 bra 	$L__BB0_15;
	cvt.s64.s32 	%rd80, %r1;
	add.s64 	%rd5, %rd2, %rd80;
	ld.global.u8 	%rs1, [%rd5];
	setp.eq.s16 	%p2, %rs1, 0;
	@%p2 bra 	$L__BB0_15;
	mov.b16 	%rs2, 0;
	st.global.u8 	[%rd5], %rs2;
	ld.global.u32 	%r2765, [%rd3];
	mul.wide.s32 	%rd81, %r2765, 4;
	add.s64 	%rd82, %rd1, %rd81;
	ld.global.u32 	%r3, [%rd82];
	setp.lt.s32 	%p3, %r3, 1;
	@%p3 bra 	$L__BB0_15;
	add.s32 	%r348, %r2765, 1;
	add.s32 	%r349, %r3, %r2765;
	max.s32 	%r350, %r349, %r348;
	sub.s32 	%r4, %r350, %r2765;
	sub.s32 	%r351, %r2765, %r350;
	setp.gt.u32 	%p4, %r351, -16;
	@%p4 bra 	$L__BB0_6;
	and.b32  	%r352, %r4, -16;
	neg.s32 	%r2763, %r352;
$L__BB0_5:
	.pragma "nounroll";
	ld.param.u64 	%rd1299, [_Z12SSSP_kernel1PiS_S_PbS_S_i_param_5];
	ld.param.u64 	%rd1266, [_Z12SSSP_kernel1PiS_S_PbS_S_i_param_2];
	mul.wide.s32 	%rd83, %r2765, 4;
	cvta.to.global.u64 	%rd84, %rd1266;
	add.s64 	%rd85, %rd84, %rd83;
	add.s64 	%rd86, %rd1, %rd83;
	ld.global.u32 	%r353, [%rd86+4];
	cvta.to.global.u64 	%rd87, %rd1299;
	mul.wide.s32 	%rd88, %r353, 4;
	add.s64 	%rd89, %rd87, %rd88;
	ld.global.u32 	%r354, [%rd4];
	ld.global.u32 	%r355, [%rd85+4];
	add.s32 	%r356, %r355, %r354;
	atom.global.min.s32 	%r357, [%rd89], %r356;
	ld.global.u32 	%r358, [%rd86+8];
	mul.wide.s32 	%rd90, %r358, 4;
	add.s64 	%rd91, %rd87, %rd90;
	ld.global.u32 	%r359, [%rd4];
	ld.global.u32 	%r360, [%rd85+8];
	add.s32 	%r361, %r360, %r359;
	atom.global.min.s32 	%r362, [%rd91], %r361;
	ld.global.u32 	%r363, [%rd86+12];
	mul.wide.s32 	%rd92, %r363, 4;
	add.s64 	%rd93, %rd87, %rd92;
	ld.global.u32 	%r364, [%rd4];
	ld.global.u32 	%r365, [%rd85+12];
	add.s32 	%r366, %r365, %r364;
	atom.global.min.s32 	%r367, [%rd93], %r366;
	ld.global.u32 	%r368, [%rd86+16];
	mul.wide.s32 	%rd94, %r368, 4;
	add.s64 	%rd95, %rd87, %rd94;
	ld.global.u32 	%r369, [%rd4];
	ld.global.u32 	%r370, [%rd85+16];
	add.s32 	%r371, %r370, %r369;
	atom.global.min.s32 	%r372, [%rd95], %r371;
	ld.global.u32 	%r373, [%rd86+20];
	mul.wide.s32 	%rd96, %r373, 4;
	add.s64 	%rd97, %rd87, %rd96;
	ld.global.u32 	%r374, [%rd4];
	ld.global.u32 	%r375, [%rd85+20];
	add.s32 	%r376, %r375, %r374;
	atom.global.min.s32 	%r377, [%rd97], %r376;
	ld.global.u32 	%r378, [%rd86+24];
	mul.wide.s32 	%rd98, %r378, 4;
	add.s64 	%rd99, %rd87, %rd98;
	ld.global.u32 	%r379, [%rd4];
	ld.global.u32 	%r380, [%rd85+24];
	add.s32 	%r381, %r380, %r379;
	atom.global.min.s32 	%r382, [%rd99], %r381;
	ld.global.u32 	%r383, [%rd86+28];
	mul.wide.s32 	%rd100, %r383, 4;
	add.s64 	%rd101, %rd87, %rd100;
	ld.global.u32 	%r384, [%rd4];
	ld.global.u32 	%r385, [%rd85+28];
	add.s32 	%r386, %r385, %r384;
	atom.global.min.s32 	%r387, [%rd101], %r386;
	ld.global.u32 	%r388, [%rd86+32];
	mul.wide.s32 	%rd102, %r388, 4;
	add.s64 	%rd103, %rd87, %rd102;
	ld.global.u32 	%r389, [%rd4];
	ld.global.u32 	%r390, [%rd85+32];
	add.s32 	%r391, %r390, %r389;
	atom.global.min.s32 	%r392, [%rd103], %r391;
	ld.global.u32 	%r393, [%rd86+36];
	mul.wide.s32 	%rd104, %r393, 4;
	add.s64 	%rd105, %rd87, %rd104;
	ld.global.u32 	%r394, [%rd4];
	ld.global.u32 	%r395, [%rd85+36];
	add.s32 	%r396, %r395, %r394;
	atom.global.min.s32 	%r397, [%rd105], %r396;
	ld.global.u32 	%r398, [%rd86+40];
	mul.wide.s32 	%rd106, %r398, 4;
	add.s64 	%rd107, %rd87, %rd106;
	ld.global.u32 	%r399, [%rd4];
	ld.global.u32 	%r400, [%rd85+40];
	add.s32 	%r401, %r400, %r399;
	atom.global.min.s32 	%r402, [%rd107], %r401;
	ld.global.u32 	%r403, [%rd86+44];
	mul.wide.s32 	%rd108, %r403, 4;
	add.s64 	%rd109, %rd87, %rd108;
	ld.global.u32 	%r404, [%rd4];
	ld.global.u32 	%r405, [%rd85+44];
	add.s32 	%r406, %r405, %r404;
	atom.global.min.s32 	%r407, [%rd109], %r406;
	ld.global.u32 	%r408, [%rd86+48];
	mul.wide.s32 	%rd110, %r408, 4;
	add.s64 	%rd111, %rd87, %rd110;
	ld.global.u32 	%r409, [%rd4];
	ld.global.u32 	%r410, [%rd85+48];
	add.s32 	%r411, %r410, %r409;
	atom.global.min.s32 	%r412, [%rd111], %r411;
	ld.global.u32 	%r413, [%rd86+52];
	mul.wide.s32 	%rd112, %r413, 4;
	add.s64 	%rd113, %rd87, %rd112;
	ld.global.u32 	%r414, [%rd4];
	ld.global.u32 	%r415, [%rd85+52];
	add.s32 	%r416, %r415, %r414;
	atom.global.min.s32 	%r417, [%rd113], %r416;
	ld.global.u32 	%r418, [%rd86+56];
	mul.wide.s32 	%rd114, %r418, 4;
	add.s64 	%rd115, %rd87, %rd114;
	ld.global.u32 	%r419, [%rd4];
	ld.global.u32 	%r420, [%rd85+56];
	add.s32 	%r421, %r420, %r419;
	atom.global.min.s32 	%r422, [%rd115], %r421;
	ld.global.u32 	%r423, [%rd86+60];
	mul.wide.s32 	%rd116, %r423, 4;
	add.s64 	%rd117, %rd87, %rd116;
	ld.global.u32 	%r424, [%rd4];
	ld.global.u32 	%r425, [%rd85+60];
	add.s32 	%r426, %r425, %r424;
	atom.global.min.s32 	%r427, [%rd117], %r426;
	add.s32 	%r2765, %r2765, 16;
	ld.global.u32 	%r428, [%rd86+64];
	mul.wide.s32 	%rd118, %r428, 4;
	add.s64 	%rd119, %rd87, %rd118;
	ld.global.u32 	%r429, [%rd4];
	ld.global.u32 	%r430, [%rd85+64];
	add.s32 	%r431, %r430, %r429;
	atom.global.min.s32 	%r432, [%rd119], %r431;
	add.s32 	%r2763, %r2763, 16;
	setp.ne.s32 	%p5, %r2763, 0;
	@%p5 bra 	$L__BB0_5;
$L__BB0_6:
	and.b32  	%r11, %r4, 15;
	setp.eq.s32 	%p6, %r11, 0;
	@%p6 bra 	$L__BB0_15;
	ld.param.u64 	%rd1300, [_Z12SSSP_kernel1PiS_S_PbS_S_i_param_5];
	ld.param.u64 	%rd1267, [_Z12SSSP_kernel1PiS_S_PbS_S_i_param_2];
	cvta.to.global.u64 	%rd6, %rd1300;
	cvta.to.global.u64 	%rd7, %rd1267;
	and.b32  	%r12, %r4, 7;
	setp.lt.u32 	%p7, %r11, 8;
	@%p7 bra 	$L__BB0_9;
	mul.wide.s32 	%rd120, %r2765, 4;
	add.s64 	%rd121, %rd1, %rd120;
	ld.global.u32 	%r433, [%rd121+4];
	mul.wide.s32 	%rd122, %r433, 4;
	add.s64 	%rd123, %rd6, %rd122;
	ld.global.u32 	%r434, [%rd4];
	add.s64 	%rd124, %rd7, %rd120;
	ld.global.u32 	%r435, [%rd124+4];
	add.s32 	%r436, %r435, %r434;
	atom.global.min.s32 	%r437, [%rd123], %r436;
	ld.global.u32 	%r438, [%rd121+8];
	mul.wide.s32 	%rd125, %r438, 4;
	add.s64 	%rd126, %rd6, %rd125;
	ld.global.u32 	%r439, [%rd4];
	ld.global.u32 	%r440, [%rd124+8];
	add.s32 	%r441, %r440, %r439;
	atom.global.min.s32 	%r442, [%rd126], %r441;
	ld.global.u32 	%r443, [%rd121+12];
	mul.wide.s32 	%rd127, %r443, 4;
	add.s64 	%rd128, %rd6, %rd127;
	ld.global.u32 	%r444, [%rd4];
	ld.global.u32 	%r445, [%rd124+12];
	add.s32 	%r446, %r445, %r444;
	atom.global.min.s32 	%r447, [%rd128], %r446;
	ld.global.u32 	%r448, [%rd121+16];
	mul.wide.s32 	%rd129, %r448, 4;
	add.s64 	%rd130, %rd6, %rd129;
	ld.global.u32 	%r449, [%rd4];
	ld.global.u32 	%r450, [%rd124+16];
	add.s32 	%r451, %r450, %r449;
	atom.global.min.s32 	%r452, [%rd130], %r451;
	ld.global.u32 	%r453, [%rd121+20];
	mul.wide.s32 	%rd131, %r453, 4;
	add.s64 	%rd132, %rd6, %rd131;
	ld.global.u32 	%r454, [%rd4];
	ld.global.u32 	%r455, [%rd124+20];
	add.s32 	%r456, %r455, %r454;
	atom.global.min.s32 	%r457, [%rd132], %r456;
	ld.global.u32 	%r458, [%rd121+24];
	mul.wide.s32 	%rd133, %r458, 4;
	add.s64 	%rd134, %rd6, %rd133;
	ld.global.u32 	%r459, [%rd4];
	ld.global.u32 	%r460, [%rd124+24];
	add.s32 	%r461, %r460, %r459;
	atom.global.min.s32 	%r462, [%rd134], %r461;
	ld.global.u32 	%r463, [%rd121+28];
	mul.wide.s32 	%rd135, %r463, 4;
	add.s64 	%rd136, %rd6, %rd135;
	ld.global.u32 	%r464, [%rd4];
	ld.global.u32 	%r465, [%rd124+28];
	add.s32 	%r466, %r465, %r464;
	atom.global.min.s32 	%r467, [%rd136], %r466;
	add.s32 	%r2765, %r2765, 8;
	ld.global.u32 	%r468, [%rd121+32];
	mul.wide.s32 	%rd137, %r468, 4;
	add.s64 	%rd138, %rd6, %rd137;
	ld.global.u32 	%r469, [%rd4];
	ld.global.u32 	%r470, [%rd124+32];
	add.s32 	%r471, %r470, %r469;
	atom.global.min.s32 	%r472, [%rd138], %r471;
$L__BB0_9:
	setp.eq.s32 	%p8, %r12, 0;
	@%p8 bra 	$L__BB0_15;
	and.b32  	%r15, %r4, 3;
	setp.lt.u32 	%p9, %r12, 4;
	@%p9 bra 	$L__BB0_12;
	mul.wide.s32 	%rd139, %r2765, 4;
	add.s64 	%rd140, %rd1, %rd139;
	ld.global.u32 	%r473, [%rd140+4];
	mul.wide.s32 	%rd141, %r473, 4;
	add.s64 	%rd142, %rd6, %rd141;
	ld.global.u32 	%r474, [%rd4];
	add.s64 	%rd143, %rd7, %rd139;
	ld.global.u32 	%r475, [%rd143+4];
	add.s32 	%r476, %r475, %r474;
	atom.global.min.s32 	%r477, [%rd142], %r476;
	ld.global.u32 	%r478, [%rd140+8];
	mul.wide.s32 	%rd144, %r478, 4;
	add.s64 	%rd145, %rd6, %rd144;
	ld.global.u32 	%r479, [%rd4];
	ld.global.u32 	%r480, [%rd143+8];
	add.s32 	%r481, %r480, %r479;
	atom.global.min.s32 	%r482, [%rd145], %r481;
	ld.global.u32 	%r483, [%rd140+12];
	mul.wide.s32 	%rd146, %r483, 4;
	add.s64 	%rd147, %rd6, %rd146;
	ld.global.u32 	%r484, [%rd4];
	ld.global.u32 	%r485, [%rd143+12];
	add.s32 	%r486, %r485, %r484;
	atom.global.min.s32 	%r487, [%rd147], %r486;
	add.s32 	%r2765, %r2765, 4;
	ld.global.u32 	%r488, [%rd140+16];
	mul.wide.s32 	%rd148, %r488, 4;
	add.s64 	%rd149, %rd6, %rd148;
	ld.global.u32 	%r489, [%rd4];
	ld.global.u32 	%r490, [%rd143+16];
	add.s32 	%r491, %r490, %r489;
	atom.global.min.s32 	%r492, [%rd149], %r491;
$L__BB0_12:
	setp.eq.s32 	%p10, %r15, 0;
	@%p10 bra 	$L__BB0_15;
	add.s64 	%rd8, %rd1, 4;
	add.s64 	%rd9, %rd7, 4;
	neg.s32 	%r2768, %r15;
$L__BB0_14:
	.pragma "nounroll";
	mul.wide.s32 	%rd150, %r2765, 4;
	add.s64 	%rd151, %rd8, %rd150;
	add.s32 	%r2765, %r2765, 1;
	add.s64 	%rd152, %rd9, %rd150;
	ld.global.u32 	%r493, [%rd151];
	mul.wide.s32 	%rd153, %r493, 4;
	add.s64 	%rd154, %rd6, %rd153;
	ld.global.u32 	%r494, [%rd4];
	ld.global.u32 	%r495, [%rd152];
	add.s32 	%r496, %r495, %r494;
	atom.global.min.s32 	%r497, [%rd154], %r496;
	add.s32 	%r2768, %r2768, 1;
	setp.ne.s32 	%p11, %r2768, 0;
	@%p11 bra 	$L__BB0_14;
$L__BB0_15:
	ld.param.u64 	%rd1298, [_Z12SSSP_kernel1PiS_S_PbS_S_i_param_3];
	cvt.s64.s32 	%rd155, %r1;
	add.s32 	%r498, %r1, 32;
	setp.ge.s32 	%p12, %r498, %r338;
	cvta.to.global.u64 	%rd156, %rd1298;
	add.s64 	%rd10, %rd156, %rd155;
	@%p12 bra 	$L__BB0_30;
	ld.global.u8 	%rs3, [%rd10+32];
	setp.eq.s16 	%p13, %rs3, 0;
	@%p13 bra 	$L__BB0_30;
	mov.b16 	%rs4, 0;
	st.global.u8 	[%rd10+32], %rs4;
	ld.global.u32 	%r2772, [%rd3+128];
	mul.wide.s32 	%rd157, %r2772, 4;
	add.s64 	%rd158, %rd1, %rd157;
	ld.global.u32 	%r24, [%rd158];
	setp.lt.s32 	%p14, %r24, 1;
	@%p14 bra 	$L__BB0_30;
	add.s32 	%r499, %r2772, 1;
	add.s32 	%r500, %r24, %r2772;
	max.s32 	%r501, %r500, %r499;
	sub.s32 	%r25, %r501, %r2772;
	sub.s32 	%r502, %r2772, %r501;
	setp.gt.u32 	%p15, %r502, -16;
	@%p15 bra 	$L__BB0_21;
	and.b32  	%r503, %r25, -16;
	neg.s32 	%r2770, %r503;
$L__BB0_20:
	.pragma "nounroll";
	ld.param.u64 	%rd1301, [_Z12SSSP_kernel1PiS_S_PbS_S_i_param_5];
	ld.param.u64 	%rd1268, [_Z12SSSP_kernel1PiS_S_PbS_S_i_param_2];
	mul.wide.s32 	%rd159, %r2772, 4;
	cvta.to.global.u64 	%rd160, %rd1268;
	add.s64 	%rd161, %rd160, %rd159;
	add.s64 	%rd162, %rd1, %rd159;
	ld.global.u32 	%r504, [%rd162+4];
	cvta.to.global.u64 	%rd163, %rd1301;
	mul.wide.s32 	%rd164, %r504, 4;
	add.s64 	%rd165, %rd163, %rd164;
	ld.global.u32 	%r505, [%rd4+128];
	ld.global.u32 	%r506, [%rd161+4];
	add.s32 	%r507, %r506, %r505;
	atom.global.min.s32 	%r508, [%rd165], %r507;
	ld.global.u32 	%r509, [%rd162+8];
	mul.wide.s32 	%rd166, %r509, 4;
	add.s64 	%rd167, %rd163, %rd166;
	ld.global.u32 	%r510, [%rd4+128];
	ld.global.u32 	%r511, [%rd161+8];
	add.s32 	%r512, %r511, %r510;
	atom.global.min.s32 	%r513, [%rd167], %r512;
	ld.global.u32 	%r514, [%rd162+12];
	mul.wide.s32 	%rd168, %r514, 4;
	add.s64 	%rd169, %rd163, %rd168;
	ld.global.u32 	%r515, [%rd4+128];
	ld.global.u32 	%r516, [%rd161+12];
	add.s32 	%r517, %r516, %r515;
	atom.global.min.s32 	%r518, [%rd169], %r517;
	ld.global.u32 	%r519, [%rd162+16];
	mul.wide.s32 	%rd170, %r519, 4;
	add.s64 	%rd171, %rd163, %rd170;
	ld.global.u32 	%r520, [%rd4+128];
	ld.global.u32 	%r521, [%rd161+16];
	add.s32 	%r522, %r521, %r520;
	atom.global.min.s32 	%r523, [%rd171], %r522;
	ld.global.u32 	%r524, [%rd162+20];
	mul.wide.s32 	%rd172, %r524, 4;
	add.s64 	%rd173, %rd163, %rd172;
	ld.global.u32 	%r525, [%rd4+128];
	ld.global.u32 	%r526, [%rd161+20];
	add.s32 	%r527, %r526, %r525;
	atom.global.min.s32 	%r528, [%rd173], %r527;
	ld.global.u32 	%r529, [%rd162+24];
	mul.wide.s32 	%rd174, %r529, 4;
	add.s64 	%rd175, %rd163, %rd174;
	ld.global.u32 	%r530, [%rd4+128];
	ld.global.u32 	%r531, [%rd161+24];
	add.s32 	%r532, %r531, %r530;
	atom.global.min.s32 	%r533, [%rd175], %r532;
	ld.global.u32 	%r534, [%rd162+28];
	mul.wide.s32 	%rd176, %r534, 4;
	add.s64 	%rd177, %rd163, %rd176;
	ld.global.u32 	%r535, [%rd4+128];
	ld.global.u32 	%r536, [%rd161+28];
	add.s32 	%r537, %r536, %r535;
	atom.global.min.s32 	%r538, [%rd177], %r537;
	ld.global.u32 	%r539, [%rd162+32];
	mul.wide.s32 	%rd178, %r539, 4;
	add.s64 	%rd179, %rd163, %rd178;
	ld.global.u32 	%r540, [%rd4+128];
	ld.global.u32 	%r541, [%rd161+32];
	add.s32 	%r542, %r541, %r540;
	atom.global.min.s32 	%r543, [%rd179], %r542;
	ld.global.u32 	%r544, [%rd162+36];
	mul.wide.s32 	%rd180, %r544, 4;
	add.s64 	%rd181, %rd163, %rd180;
	ld.global.u32 	%r545, [%rd4+128];
	ld.global.u32 	%r546, [%rd161+36];
	add.s32 	%r547, %r546, %r545;
	atom.global.min.s32 	%r548, [%rd181], %r547;
	ld.global.u32 	%r549, [%rd162+40];
	mul.wide.s32 	%rd182, %r549, 4;
	add.s64 	%rd183, %rd163, %rd182;
	ld.global.u32 	%r550, [%rd4+128];
	ld.global.u32 	%r551, [%rd161+40];
	add.s32 	%r552, %r551, %r550;
	atom.global.min.s32 	%r553, [%rd183], %r552;
	ld.global.u32 	%r554, [%rd162+44];
	mul.wide.s32 	%rd184, %r554, 4;
	add.s64 	%rd185, %rd163, %rd184;
	ld.global.u32 	%r555, [%rd4+128];
	ld.global.u32 	%r556, [%rd161+44];
	add.s32 	%r557, %r556, %r555;
	atom.global.min.s32 	%r558, [%rd185], %r557;
	ld.global.u32 	%r559, [%rd162+48];
	mul.wide.s32 	%rd186, %r559, 4;
	add.s64 	%rd187, %rd163, %rd186;
	ld.global.u32 	%r560, [%rd4+128];
	ld.global.u32 	%r561, [%rd161+48];
	add.s32 	%r562, %r561, %r560;
	atom.global.min.s32 	%r563, [%rd187], %r562;
	ld.global.u32 	%r564, [%rd162+52];
	mul.wide.s32 	%rd188, %r564, 4;
	add.s64 	%rd189, %rd163, %rd188;
	ld.global.u32 	%r565, [%rd4+128];
	ld.global.u32 	%r566, [%rd161+52];
	add.s32 	%r567, %r566, %r565;
	atom.global.min.s32 	%r568, [%rd189], %r567;
	ld.global.u32 	%r569, [%rd162+56];
	mul.wide.s32 	%rd190, %r569, 4;
	add.s64 	%rd191, %rd163, %rd190;
	ld.global.u32 	%r570, [%rd4+128];
	ld.global.u32 	%r571, [%rd161+56];
	add.s32 	%r572, %r571, %r570;
	atom.global.min.s32 	%r573, [%rd191], %r572;
	ld.global.u32 	%r574, [%rd162+60];
	mul.wide.s32 	%rd192, %r574, 4;
	add.s64 	%rd193, %rd163, %rd192;
	ld.global.u32 	%r575, [%rd4+128];
	ld.global.u32 	%r576, [%rd161+60];
	add.s32 	%r577, %r576, %r575;
	atom.global.min.s32 	%r578, [%rd193], %r577;
	add.s32 	%r2772, %r2772, 16;
	ld.global.u32 	%r579, [%rd162+64];
	mul.wide.s32 	%rd194, %r579, 4;
	add.s64 	%rd195, %rd163, %rd194;
	ld.global.u32 	%r580, [%rd4+128];
	ld.global.u32 	%r581, [%rd161+64];
	add.s32 	%r582, %r581, %r580;
	atom.global.min.s32 	%r583, [%rd195], %r582;
	add.s32 	%r2770, %r2770, 16;
	setp.ne.s32 	%p16, %r2770, 0;
	@%p16 bra 	$L__BB0_20;
$L__BB0_21:
	and.b32  	%r32, %r25, 15;
	setp.eq.s32 	%p17, %r32, 0;
	@%p17 bra 	$L__BB0_30;
	ld.param.u64 	%rd1302, [_Z12SSSP_kernel1PiS_S_PbS_S_i_param_5];
	ld.param.u64 	%rd1269, [_Z12SSSP_kernel1PiS_S_PbS_S_i_param_2];
	cvta.to.global.u64 	%rd11, %rd1302;
	cvta.to.global.u64 	%rd12, %rd1269;
	and.b32  	%r33, %r25, 7;
	setp.lt.u32 	%p18, %r32, 8;
	@%p18 bra 	$L__BB0_24;
	mul.wide.s32 	%rd196, %r2772, 4;
	add.s64 	%rd197, %rd1, %rd196;
	ld.global.u32 	%r584, [%rd197+4];
	mul.wide.s32 	%rd198, %r584, 4;
	add.s64 	%rd199, %rd11, %rd198;
	ld.global.u32 	%r585, [%rd4+128];
	add.s64 	%rd200, %rd12, %rd196;
	ld.global.u32 	%r586, [%rd200+4];
	add.s32 	%r587, %r586, %r585;
	atom.global.min.s32 	%r588, [%rd199], %r587;
	ld.global.u32 	%r589, [%rd197+8];
	mul.wide.s32 	%rd201, %r589, 4;
	add.s64 	%rd202, %rd11, %rd201;
	ld.global.u32 	%r590, [%rd4+128];
	ld.global.u32 	%r591, [%rd200+8];
	add.s32 	%r592, %r591, %r590;
	atom.global.min.s32 	%r593, [%rd202], %r592;
	ld.global.u32 	%r594, [%rd197+12];
	mul.wide.s32 	%rd203, %r594, 4;
	add.s64 	%rd204, %rd11, %rd203;
	ld.global.u32 	%r595, [%rd4+128];
	ld.global.u32 	%r596, [%rd200+12];
	add.s32 	%r597, %r596, %r595;
	atom.global.min.s32 	%r598, [%rd204], %r597;
	ld.global.u32 	%r599, [%rd197+16];
	mul.wide.s32 	%rd205, %r599, 4;
	add.s64 	%rd206, %rd11, %rd205;
	ld.global.u32 	%r600, [%rd4+128];
	ld.global.u32 	%r601, [%rd200+16];
	add.s32 	%r602, %r601, %r600;
	atom.global.min.s32 	%r603, [%rd206], %r602;
	ld.global.u32 	%r604, [%rd197+20];
	mul.wide.s32 	%rd207, %r604, 4;
	add.s64 	%rd208, %rd11, %rd207;
	ld.global.u32 	%r605, [%rd4+128];
	ld.global.u32 	%r606, [%rd200+20];
	add.s32 	%r607, %r606, %r605;
	atom.global.min.s32 	%r608, [%rd208], %r607;
	ld.global.u32 	%r609, [%rd197+24];
	mul.wide.s32 	%rd209, %r609, 4;
	add.s64 	%rd210, %rd11, %rd209;
	ld.global.u32 	%r610, [%rd4+128];
	ld.global.u32 	%r611, [%rd200+24];
	add.s32 	%r612, %r611, %r610;
	atom.global.min.s32 	%r613, [%rd210], %r612;
	ld.global.u32 	%r614, [%rd197+28];
	mul.wide.s32 	%rd211, %r614, 4;
	add.s64 	%rd212, %rd11, %rd211;
	ld.global.u32 	%r615, [%rd4+128];
	ld.global.u32 	%r616, [%rd200+28];
	add.s32 	%r617, %r616, %r615;
	atom.global.min.s32 	%r618, [%rd212], %r617;
	add.s32 	%r2772, %r2772, 8;
	ld.global.u32 	%r619, [%rd197+32];
	mul.wide.s32 	%rd213, %r619, 4;
	add.s64 	%rd214, %rd11, %rd213;
	ld.global.u32 	%r620, [%rd4+128];
	ld.global.u32 	%r621, [%rd200+32];
	add.s32 	%r622, %r621, %r620;
	atom.global.min.s32 	%r623, [%rd214], %r622;
$L__BB0_24:
	setp.eq.s32 	%p19, %r33, 0;
	@%p19 bra 	$L__BB0_30;
	and.b32  	%r36, %r25, 3;
	setp.lt.u32 	%p20, %r33, 4;
	@%p20 bra 	$L__BB0_27;
	mul.wide.s32 	%rd215, %r2772, 4;
	add.s64 	%rd216, %rd1, %rd215;
	ld.global.u32 	%r624, [%rd216+4];
	mul.wide.s32 	%rd217, %r624, 4;
	add.s64 	%rd218, %rd11, %rd217;
	ld.global.u32 	%r625, [%rd4+128];
	add.s64 	%rd219, %rd12, %rd215;
	ld.global.u32 	%r626, [%rd219+4];
	add.s32 	%r627, %r626, %r625;
	atom.global.min.s32 	%r628, [%rd218], %r627;
	ld.global.u32 	%r629, [%rd216+8];
	mul.wide.s32 	%rd220, %r629, 4;
	add.s64 	%rd221, %rd11, %rd220;
	ld.global.u32 	%r630, [%rd4+128];
	ld.global.u32 	%r631, [%rd219+8];
	add.s32 	%r632, %r631, %r630;
	atom.global.min.s32 	%r633, [%rd221], %r632;
	ld.global.u32 	%r634, [%rd216+12];
	mul.wide.s32 	%rd222, %r634, 4;
	add.s64 	%rd223, %rd11, %rd222;
	ld.global.u32 	%r635, [%rd4+128];
	ld.global.u32 	%r636, [%rd219+12];
	add.s32 	%r637, %r636, %r635;
	atom.global.min.s32 	%r638, [%rd223], %r637;
	add.s32 	%r2772, %r2772, 4;
	ld.global.u32 	%r639, [%rd216+16];
	mul.wide.s32 	%rd224, %r639, 4;
	add.s64 	%rd225, %rd11, %rd224;
	ld.global.u32 	%r640, [%rd4+128];
	ld.global.u32 	%r641, [%rd219+16];
	add.s32 	%r642, %r641, %r640;
	atom.global.min.s32 	%r643, [%rd225], %r642;
$L__BB0_27:
	setp.eq.s32 	%p21, %r36, 0;
	@%p21 bra 	$L__BB0_30;
	add.s64 	%rd13, %rd1, 4;
	add.s64 	%rd14, %rd12, 4;
	neg.s32 	%r2775, %r36;
$L__BB0_29:
	.pragma "nounroll";
	mul.wide.s32 	%rd226, %r2772, 4;
	add.s64 	%rd227, %rd13, %rd226;
	add.s32 	%r2772, %r2772, 1;
	add.s64 	%rd228, %rd14, %rd226;
	ld.global.u32 	%r644, [%rd227];
	mul.wide.s32 	%rd229, %r644, 4;
	add.s64 	%rd230, %rd11, %rd229;
	ld.global.u32 	%r645, [%rd4+128];
	ld.global.u32 	%r646, [%rd228];
	add.s32 	%r647, %r646, %r645;
	atom.global.min.s32 	%r648, [%rd230], %r647;
	add.s32 	%r2775, %r2775, 1;
	setp.ne.s32 	%p22, %r2775, 0;
	@%p22 bra 	$L__BB0_29;
$L__BB0_30:
	add.s32 	%r649, %r1, 64;
	setp.ge.s32 	%p23, %r649, %r338;
	@%p23 bra 	$L__BB0_45;
	ld.global.u8 	%rs5, [%rd10+64];
	setp.eq.s16 	%p24, %rs5, 0;
	@%p24 bra 	$L__BB0_45;
	mov.b16 	%rs6, 0;
	st.global.u8 	[%rd10+64], %rs6;
	ld.global.u32 	%r2779, [%rd3+256];
	mul.wide.s32 	%rd231, %r2779, 4;
	add.s64 	%rd232, %rd1, %rd231;
	ld.global.u32 	%r45, [%rd232];
	setp.lt.s32 	%p25, %r45, 1;
	@%p25 bra 	$L__BB0_45;
	add.s32 	%r650, %r2779, 1;
	add.s32 	%r651, %r45, %r2779;
	max.s32 	%r652, %r651, %r650;
	sub.s32 	%r46, %r652, %r2779;
	sub.s32 	%r653, %r2779, %r652;
	setp.gt.u32 	%p26, %r653, -16;
	@%p26 bra 	$L__BB0_36;
	and.b32  	%r654, %r46, -16;
	neg.s32 	%r2777, %r654;
$L__BB0_35:
	.pragma "nounroll";
	ld.param.u64 	%rd1303, [_Z12SSSP_kernel1PiS_S_PbS_S_i_param_5];
	ld.param.u64 	%rd1270, [_Z12SSSP_kernel1PiS_S_PbS_S_i_param_2];
	mul.wide.s32 	%rd233, %r2779, 4;
	cvta.to.global.u64 	%rd234, %rd1270;
	add.s64 	%rd235, %rd234, %rd233;
	add.s64 	%rd236, %rd1, %rd233;
	ld.global.u32 	%r655, [%rd236+4];
	cvta.to.global.u64 	%rd237, %rd1303;
	mul.wide.s32 	%rd238, %r655, 4;
	add.s64 	%rd239, %rd237, %rd238;
	ld.global.u32 	%r656, [%rd4+256];
	ld.global.u32 	%r657, [%rd235+4];
	add.s32 	%r658, %r657, %r656;
	atom.global.min.s32 	%r659, [%rd239], %r658;
	ld.global.u32 	%r660, [%rd236+8];
	mul.wide.s32 	%rd240, %r660, 4;
	add.s64 	%rd241, %rd237, %rd240;
	ld.global.u32 	%r661, [%rd4+256];
	ld.global.u32 	%r662, [%rd235+8];
	add.s32 	%r663, %r662, %r661;
	atom.global.min.s32 	%r664, [%rd241], %r663;
	ld.global.u32 	%r665, [%rd236+12];
	mul.wide.s32 	%rd242, %r665, 4;
	add.s64 	%rd243, %rd237, %rd242;
	ld.global.u32 	%r666, [%rd4+256];
	ld.global.u32 	%r667, [%rd235+12];
	add.s32 	%r668, %r667, %r666;
	atom.global.min.s32 	%r669, [%rd243], %r668;
	ld.global.u32 	%r670, [%rd236+16];
	mul.wide.s32 	%rd244, %r670, 4;
	add.s64 	%rd245, %rd237, %rd244;
	ld.global.u32 	%r671, [%rd4+256];
	ld.global.u32 	%r672, [%rd235+16];
	add.s32 	%r673, %r672, %r671;
	atom.global.min.s32 	%r674, [%rd245], %r673;
	ld.global.u32 	%r675, [%rd236+20];
	mul.wide.s32 	%rd246, %r675, 4;
	add.s64 	%rd247, %rd237, %rd246;
	ld.global.u32 	%r676, [%rd4+256];
	ld.global.u32 	%r677, [%rd235+20];
	add.s32 	%r678, %r677, %r676;
	atom.global.min.s32 	%r679, [%rd247], %r678;
	ld.global.u32 	%r680, [%rd236+24];
	mul.wide.s32 	%rd248, %r680, 4;
	add.s64 	%rd249, %rd237, %rd248;
	ld.global.u32 	%r681, [%rd4+256];
	ld.global.u32 	%r682, [%rd235+24];
	add.s32 	%r683, %r682, %r681;
	atom.global.min.s32 	%r684, [%rd249], %r683;
	ld.global.u32 	%r685, [%rd236+28];
	mul.wide.s32 	%rd250, %r685, 4;
	add.s64 	%rd251, %rd237, %rd250;
	ld.global.u32 	%r686, [%rd4+256];
	ld.global.u32 	%r687, [%rd235+28];
	add.s32 	%r688, %r687, %r686;
	atom.global.min.s32 	%r689, [%rd251], %r688;
	ld.global.u32 	%r690, [%rd236+32];
	mul.wide.s32 	%rd252, %r690, 4;
	add.s64 	%rd253, %rd237, %rd252;
	ld.global.u32 	%r691, [%rd4+256];
	ld.global.u32 	%r692, [%rd235+32];
	add.s32 	%r693, %r692, %r691;
	atom.global.min.s32 	%r694, [%rd253], %r693;
	ld.global.u32 	%r695, [%rd236+36];
	mul.wide.s32 	%rd254, %r695, 4;
	add.s64 	%rd255, %rd237, %rd254;
	ld.global.u32 	%r696, [%rd4+256];
	ld.global.u32 	%r697, [%rd235+36];
	add.s32 	%r698, %r697, %r696;
	atom.global.min.s32 	%r699, [%rd255], %r698;
	ld.global.u32 	%r700, [%rd236+40];
	mul.wide.s32 	%rd256, %r700, 4;
	add.s64 	%rd257, %rd237, %rd256;
	ld.global.u32 	%r701, [%rd4+256];
	ld.global.u32 	%r702, [%rd235+40];
	add.s32 	%r703, %r702, %r701;
	atom.global.min.s32 	%r704, [%rd257], %r703;
	ld.global.u32 	%r705, [%rd236+44];
	mul.wide.s32 	%rd258, %r705, 4;
	add.s64 	%rd259, %rd237, %rd258;
	ld.global.u32 	%r706, [%rd4+256];
	ld.global.u32 	%r707, [%rd235+44];
	add.s32 	%r708, %r707, %r706;
	atom.global.min.s32 	%r709, [%rd259], %r708;
	ld.global.u32 	%r710, [%rd236+48];
	mul.wide.s32 	%rd260, %r710, 4;
	add.s64 	%rd261, %rd237, %rd260;
	ld.global.u32 	%r711, [%rd4+256];
	ld.global.u32 	%r712, [%rd235+48];
	add.s32 	%r713, %r712, %r711;
	atom.global.min.s32 	%r714, [%rd261], %r713;
	ld.global.u32 	%r715, [%rd236+52];
	mul.wide.s32 	%rd262, %r715, 4;
	add.s64 	%rd263, %rd237, %rd262;
	ld.global.u32 	%r716, [%rd4+256];
	ld.global.u32 	%r717, [%rd235+52];
	add.s32 	%r718, %r717, %r716;
	atom.global.min.s32 	%r719, [%rd263], %r718;
	ld.global.u32 	%r720, [%rd236+56];
	mul.wide.s32 	%rd264, %r720, 4;
	add.s64 	%rd265, %rd237, %rd264;
	ld.global.u32 	%r721, [%rd4+256];
	ld.global.u32 	%r722, [%rd235+56];
	add.s32 	%r723, %r722, %r721;
	atom.global.min.s32 	%r724, [%rd265], %r723;
	ld.global.u32 	%r725, [%rd236+60];
	mul.wide.s32 	%rd266, %r725, 4;
	add.s64 	%rd267, %rd237, %rd266;
	ld.global.u32 	%r726, [%rd4+256];
	ld.global.u32 	%r727, [%rd235+60];
	add.s32 	%r728, %r727, %r726;
	atom.global.min.s32 	%r729, [%rd267], %r728;
	add.s32 	%r2779, %r2779, 16;
	ld.global.u32 	%r730, [%rd236+64];
	mul.wide.s32 	%rd268, %r730, 4;
	add.s64 	%rd269, %rd237, %rd268;
	ld.global.u32 	%r731, [%rd4+256];
	ld.global.u32 	%r732, [%rd235+64];
	add.s32 	%r733, %r732, %r731;
	atom.global.min.s32 	%r734, [%rd269], %r733;
	add.s32 	%r2777, %r2777, 16;
	setp.ne.s32 	%p27, %r2777, 0;
	@%p27 bra 	$L__BB0_35;
$L__BB0_36:
	and.b32  	%r53, %r46, 15;
	setp.eq.s32 	%p28, %r53, 0;
	@%p28 bra 	$L__BB0_45;
	ld.param.u64 	%rd1304, [_Z12SSSP_kernel1PiS_S_PbS_S_i_param_5];
	ld.param.u64 	%rd1271, [_Z12SSSP_kernel1PiS_S_PbS_S_i_param_2];
	cvta.to.global.u64 	%rd15, %rd1304;
	cvta.to.global.u64 	%rd16, %rd1271;
	and.b32  	%r54, %r46, 7;
	setp.lt.u32 	%p29, %r53, 8;
	@%p29 bra 	$L__BB0_39;
	mul.wide.s32 	%rd270, %r2779, 4;
	add.s64 	%rd271, %rd1, %rd270;
	ld.global.u32 	%r735, [%rd271+4];
	mul.wide.s32 	%rd272, %r735, 4;
	add.s64 	%rd273, %rd15, %rd272;
	ld.global.u32 	%r736, [%rd4+256];
	add.s64 	%rd274, %rd16, %rd270;
	ld.global.u32 	%r737, [%rd274+4];
	add.s32 	%r738, %r737, %r736;
	atom.global.min.s32 	%r739, [%rd273], %r738;
	ld.global.u32 	%r740, [%rd271+8];
	mul.wide.s32 	%rd275, %r740, 4;
	add.s64 	%rd276, %rd15, %rd275;
	ld.global.u32 	%r741, [%rd4+256];
	ld.global.u32 	%r742, [%rd274+8];
	add.s32 	%r743, %r742, %r741;
	atom.global.min.s32 	%r744, [%rd276], %r743;
	ld.global.u32 	%r745, [%rd271+12];
	mul.wide.s32 	%rd277, %r745, 4;
	add.s64 	%rd278, %rd15, %rd277;
	ld.global.u32 	%r746, [%rd4+256];
	ld.global.u32 	%r747, [%rd274+12];
	add.s32 	%r748, %r747, %r746;
	atom.global.min.s32 	%r749, [%rd278], %r748;
	ld.global.u32 	%r750, [%rd271+16];
	mul.wide.s32 	%rd279, %r750, 4;
	add.s64 	%rd280, %rd15, %rd279;
	ld.global.u32 	%r751, [%rd4+256];
	ld.global.u32 	%r752, [%rd274+16];
	add.s32 	%r753, %r752, %r751;
	atom.global.min.s32 	%r754, [%rd280], %r753;
	ld.global.u32 	%r755, [%rd271+20];
	mul.wide.s32 	%rd281, %r755, 4;
	add.s64 	%rd282, %rd15, %rd281;
	ld.global.u32 	%r756, [%rd4+256];
	ld.global.u32 	%r757, [%rd274+20];
	add.s32 	%r758, %r757, %r756;
	atom.global.min.s32 	%r759, [%rd282], %r758;
	ld.global.u32 	%r760, [%rd271+24];
	mul.wide.s32 	%rd283, %r760, 4;
	add.s64 	%rd284, %rd15, %rd283;
	ld.global.u32 	%r761, [%rd4+256];
	ld.global.u32 	%r762, [%rd274+24];
	add.s32 	%r763, %r762, %r761;
	atom.global.min.s32 	%r764, [%rd284], %r763;
	ld.global.u32 	%r765, [%rd271+28];
	mul.wide.s32 	%rd285, %r765, 4;
	add.s64 	%rd286, %rd15, %rd285;
	ld.global.u32 	%r766, [%rd4+256];
	ld.global.u32 	%r767, [%rd274+28];
	add.s32 	%r768, %r767, %r766;
	atom.global.min.s32 	%r769, [%rd286], %r768;
	add.s32 	%r2779, %r2779, 8;
	ld.global.u32 	%r770, [%rd271+32];
	mul.wide.s32 	%rd287, %r770, 4;
	add.s64 	%rd288, %rd15, %rd287;
	ld.global.u32 	%r771, [%rd4+256];
	ld.global.u32 	%r772, [%rd274+32];
	add.s32 	%r773, %r772, %r771;
	atom.global.min.s32 	%r774, [%rd288], %r773;
$L__BB0_39:
	setp.eq.s32 	%p30, %r54, 0;
	@%p30 bra 	$L__BB0_45;
	and.b32  	%r57, %r46, 3;
	setp.lt.u32 	%p31, %r54, 4;
	@%p31 bra 	$L__BB0_42;
	mul.wide.s32 	%rd289, %r2779, 4;
	add.s64 	%rd290, %rd1, %rd289;
	ld.global.u32 	%r775, [%rd290+4];
	mul.wide.s32 	%rd291, %r775, 4;
	add.s64 	%rd292, %rd15, %rd291;
	ld.global.u32 	%r776, [%rd4+256];
	add.s64 	%rd293, %rd16, %rd289;
	ld.global.u32 	%r777, [%rd293+4];
	add.s32 	%r778, %r777, %r776;
	atom.global.min.s32 	%r779, [%rd292], %r778;
	ld.global.u32 	%r780, [%rd290+8];
	mul.wide.s32 	%rd294, %r780, 4;
	add.s64 	%rd295, %rd15, %rd294;
	ld.global.u32 	%r781, [%rd4+256];
	ld.global.u32 	%r782, [%rd293+8];
	add.s32 	%r783, %r782, %r781;
	atom.global.min.s32 	%r784, [%rd295], %r783;
	ld.global.u32 	%r785, [%rd290+12];
	mul.wide.s32 	%rd296, %r785, 4;
	add.s64 	%rd297, %rd15, %rd296;
	ld.global.u32 	%r786, [%rd4+256];
	ld.global.u32 	%r787, [%rd293+12];
	add.s32 	%r788, %r787, %r786;
	atom.global.min.s32 	%r789, [%rd297], %r788;
	add.s32 	%r2779, %r2779, 4;
	ld.global.u32 	%r790, [%rd290+16];
	mul.wide.s32 	%rd298, %r790, 4;
	add.s64 	%rd299, %rd15, %rd298;
	ld.global.u32 	%r791, [%rd4+256];
	ld.global.u32 	%r792, [%rd293+16];
	add.s32 	%r793, %r792, %r791;
	atom.global.min.s32 	%r794, [%rd299], %r793;
$L__BB0_42:
	setp.eq.s32 	%p32, %r57, 0;
	@%p32 bra 	$L__BB0_45;
	add.s64 	%rd17, %rd1, 4;
	add.s64 	%rd18, %rd16, 4;
	neg.s32 	%r2782, %r57;
$L__BB0_44:
	.pragma "nounroll";
	mul.wide.s32 	%rd300, %r2779, 4;
	add.s64 	%rd301, %rd17, %rd300;
	add.s32 	%r2779, %r2779, 1;
	add.s64 	%rd302, %rd18, %rd300;
	ld.global.u32 	%r795, [%rd301];
	mul.wide.s32 	%rd303, %r795, 4;
	add.s64 	%rd304, %rd15, %rd303;
	ld.global.u32 	%r796, [%rd4+256];
	ld.global.u32 	%r797, [%rd302];
	add.s32 	%r798, %r797, %r796;
	atom.global.min.s32 	%r799, [%rd304], %r798;
	add.s32 	%r2782, %r2782, 1;
	setp.ne.s32 	%p33, %r2782, 0;
	@%p33 bra 	$L__BB0_44;
$L__BB0_45:
	add.s32 	%r800, %r1, 96;
	setp.ge.s32 	%p34, %r800, %r338;
	@%p34 bra 	$L__BB0_60;
	ld.global.u8 	%rs7, [%rd10+96];
	setp.eq.s16 	%p35, %rs7, 0;
	@%p35 bra 	$L__BB0_60;
	mov.b16 	%rs8, 0;
	st.global.u8 	[%rd10+96], %rs8;
	ld.global.u32 	%r2786, [%rd3+384];
	mul.wide.s32 	%rd305, %r2786, 4;
	add.s64 	%rd306, %rd1, %rd305;
	ld.global.u32 	%r66, [%rd306];
	setp.lt.s32 	%p36, %r66, 1;
	@%p36 bra 	$L__BB0_60;
	add.s32 	%r801, %r2786, 1;
	add.s32 	%r802, %r66, %r2786;
	max.s32 	%r803, %r802, %r801;
	sub.s32 	%r67, %r803, %r2786;
	sub.s32 	%r804, %r2786, %r803;
	setp.gt.u32 	%p37, %r804, -16;
	@%p37 bra 	$L__BB0_51;
	and.b32  	%r805, %r67, -16;
	neg.s32 	%r2784, %r805;
$L__BB0_50:
	.pragma "nounroll";
	ld.param.u64 	%rd1305, [_Z12SSSP_kernel1PiS_S_PbS_S_i_param_5];
	ld.param.u64 	%rd1272, [_Z12SSSP_kernel1PiS_S_PbS_S_i_param_2];
	mul.wide.s32 	%rd307, %r2786, 4;
	cvta.to.global.u64 	%rd308, %rd1272;
	add.s64 	%rd309, %rd308, %rd307;
	add.s64 	%rd310, %rd1, %rd307;
	ld.global.u32 	%r806, [%rd310+4];
	cvta.to.global.u64 	%rd311, %rd1305;
	mul.wide.s32 	%rd312, %r806, 4;
	add.s64 	%rd313, %rd311, %rd312;
	ld.global.u32 	%r807, [%rd4+384];
	ld.global.u32 	%r808, [%rd309+4];
	add.s32 	%r809, %r808, %r807;
	atom.global.min.s32 	%r810, [%rd313], %r809;
	ld.global.u32 	%r811, [%rd310+8];
	mul.wide.s32 	%rd314, %r811, 4;
	add.s64 	%rd315, %rd311, %rd314;
	ld.global.u32 	%r812, [%rd4+384];
	ld.global.u32 	%r813, [%rd309+8];
	add.s32 	%r814, %r813, %r812;
	atom.global.min.s32 	%r815, [%rd315], %r814;
	ld.global.u32 	%r816, [%rd310+12];
	mul.wide.s32 	%rd316, %r816, 4;
	add.s64 	%rd317, %rd311, %rd316;
	ld.global.u32 	%r817, [%rd4+384];
	ld.global.u32 	%r818, [%rd309+12];
	add.s32 	%r819, %r818, %r817;
	atom.global.min.s32 	%r820, [%rd317], %r819;
	ld.global.u32 	%r821, [%rd310+16];
	mul.wide.s32 	%rd318, %r821, 4;
	add.s64 	%rd319, %rd311, %rd318;
	ld.global.u32 	%r822, [%rd4+384];
	ld.global.u32 	%r823, [%rd309+16];
	add.s32 	%r824, %r823, %r822;
	atom.global.min.s32 	%r825, [%rd319], %r824;
	ld.global.u32 	%r826, [%rd310+20];
	mul.wide.s32 	%rd320, %r826, 4;
	add.s64 	%rd321, %rd311, %rd320;
	ld.global.u32 	%r827, [%rd4+384];
	ld.global.u32 	%r828, [%rd309+20];
	add.s32 	%r829, %r828, %r827;
	atom.global.min.s32 	%r830, [%rd321], %r829;
	ld.global.u32 	%r831, [%rd310+24];
	mul.wide.s32 	%rd322, %r831, 4;
	add.s64 	%rd323, %rd311, %rd322;
	ld.global.u32 	%r832, [%rd4+384];
	ld.global.u32 	%r833, [%rd309+24];
	add.s32 	%r834, %r833, %r832;
	atom.global.min.s32 	%r835, [%rd323], %r834;
	ld.global.u32 	%r836, [%rd310+28];
	mul.wide.s32 	%rd324, %r836, 4;
	add.s64 	%rd325, %rd311, %rd324;
	ld.global.u32 	%r837, [%rd4+384];
	ld.global.u32 	%r838, [%rd309+28];
	add.s32 	%r839, %r838, %r837;
	atom.global.min.s32 	%r840, [%rd325], %r839;
	ld.global.u32 	%r841, [%rd310+32];
	mul.wide.s32 	%rd326, %r841, 4;
	add.s64 	%rd327, %rd311, %rd326;
	ld.global.u32 	%r842, [%rd4+384];
	ld.global.u32 	%r843, [%rd309+32];
	add.s32 	%r844, %r843, %r842;
	atom.global.min.s32 	%r845, [%rd327], %r844;
	ld.global.u32 	%r846, [%rd310+36];
	mul.wide.s32 	%rd328, %r846, 4;
	add.s64 	%rd329, %rd311, %rd328;
	ld.global.u32 	%r847, [%rd4+384];
	ld.global.u32 	%r848, [%rd309+36];
	add.s32 	%r849, %r848, %r847;
	atom.global.min.s32 	%r850, [%rd329], %r849;
	ld.global.u32 	%r851, [%rd310+40];
	mul.wide.s32 	%rd330, %r851, 4;
	add.s64 	%rd331, %rd311, %rd330;
	ld.global.u32 	%r852, [%rd4+384];
	ld.global.u32 	%r853, [%rd309+40];
	add.s32 	%r854, %r853, %r852;
	atom.global.min.s32 	%r855, [%rd331], %r854;
	ld.global.u32 	%r856, [%rd310+44];
	mul.wide.s32 	%rd332, %r856, 4;
	add.s64 	%rd333, %rd311, %rd332;
	ld.global.u32 	%r857, [%rd4+384];
	ld.global.u32 	%r858, [%rd309+44];
	add.s32 	%r859, %r858, %r857;
	atom.global.min.s32 	%r860, [%rd333], %r859;
	ld.global.u32 	%r861, [%rd310+48];
	mul.wide.s32 	%rd334, %r861, 4;
	add.s64 	%rd335, %rd311, %rd334;
	ld.global.u32 	%r862, [%rd4+384];
	ld.global.u32 	%r863, [%rd309+48];
	add.s32 	%r864, %r863, %r862;
	atom.global.min.s32 	%r865, [%rd335], %r864;
	ld.global.u32 	%r866, [%rd310+52];
	mul.wide.s32 	%rd336, %r866, 4;
	add.s64 	%rd337, %rd311, %rd336;
	ld.global.u32 	%r867, [%rd4+384];
	ld.global.u32 	%r868, [%rd309+52];
	add.s32 	%r869, %r868, %r867;
	atom.global.min.s32 	%r870, [%rd337], %r869;
	ld.global.u32 	%r871, [%rd310+56];
	mul.wide.s32 	%rd338, %r871, 4;
	add.s64 	%rd339, %rd311, %rd338;
	ld.global.u32 	%r872, [%rd4+384];
	ld.global.u32 	%r873, [%rd309+56];
	add.s32 	%r874, %r873, %r872;
	atom.global.min.s32 	%r875, [%rd339], %r874;
	ld.global.u32 	%r876, [%rd310+60];
	mul.wide.s32 	%rd340, %r876, 4;
	add.s64 	%rd341, %rd311, %rd340;
	ld.global.u32 	%r877, [%rd4+384];
	ld.global.u32 	%r878, [%rd309+60];
	add.s32 	%r879, %r878, %r877;
	atom.global.min.s32 	%r880, [%rd341], %r879;
	add.s32 	%r2786, %r2786, 16;
	ld.global.u32 	%r881, [%rd310+64];
	mul.wide.s32 	%rd342, %r881, 4;
	add.s64 	%rd343, %rd311, %rd342;
	ld.global.u32 	%r882, [%rd4+384];
	ld.global.u32 	%r883, [%rd309+64];
	add.s32 	%r884, %r883, %r882;
	atom.global.min.s32 	%r885, [%rd343], %r884;
	add.s32 	%r2784, %r2784, 16;
	setp.ne.s32 	%p38, %r2784, 0;
	@%p38 bra 	$L__BB0_50;
$L__BB0_51:
	and.b32  	%r74, %r67, 15;
	setp.eq.s32 	%p39, %r74, 0;
	@%p39 bra 	$L__BB0_60;
	ld.param.u64 	%rd1306, [_Z12SSSP_kernel1PiS_S_PbS_S_i_param_5];
	ld.param.u64 	%rd1273, [_Z12SSSP_kernel1PiS_S_PbS_S_i_param_2];
	cvta.to.global.u64 	%rd19, %rd1306;
	cvta.to.global.u64 	%rd20, %rd1273;
	and.b32  	%r75, %r67, 7;
	setp.lt.u32 	%p40, %r74, 8;
	@%p40 bra 	$L__BB0_54;
	mul.wide.s32 	%rd344, %r2786, 4;
	add.s64 	%rd345, %rd1, %rd344;
	ld.global.u32 	%r886, [%rd345+4];
	mul.wide.s32 	%rd346, %r886, 4;
	add.s64 	%rd347, %rd19, %rd346;
	ld.global.u32 	%r887, [%rd4+384];
	add.s64 	%rd348, %rd20, %rd344;
	ld.global.u32 	%r888, [%rd348+4];
	add.s32 	%r889, %r888, %r887;
	atom.global.min.s32 	%r890, [%rd347], %r889;
	ld.global.u32 	%r891, [%rd345+8];
	mul.wide.s32 	%rd349, %r891, 4;
	add.s64 	%rd350, %rd19, %rd349;
	ld.global.u32 	%r892, [%rd4+384];
	ld.global.u32 	%r893, [%rd348+8];
	add.s32 	%r894, %r893, %r892;
	atom.global.min.s32 	%r895, [%rd350], %r894;
	ld.global.u32 	%r896, [%rd345+12];
	mul.wide.s32 	%rd351, %r896, 4;
	add.s64 	%rd352, %rd19, %rd351;
	ld.global.u32 	%r897, [%rd4+384];
	ld.global.u32 	%r898, [%rd348+12];
	add.s32 	%r899, %r898, %r897;
	atom.global.min.s32 	%r900, [%rd352], %r899;
	ld.global.u32 	%r901, [%rd345+16];
	mul.wide.s32 	%rd353, %r901, 4;
	add.s64 	%rd354, %rd19, %rd353;
	ld.global.u32 	%r902, [%rd4+384];
	ld.global.u32 	%r903, [%rd348+16];
	add.s32 	%r904, %r903, %r902;
	atom.global.min.s32 	%r905, [%rd354], %r904;
	ld.global.u32 	%r906, [%rd345+20];
	mul.wide.s32 	%rd355, %r906, 4;
	add.s64 	%rd356, %rd19, %rd355;
	ld.global.u32 	%r907, [%rd4+384];
	ld.global.u32 	%r908, [%rd348+20];
	add.s32 	%r909, %r908, %r907;
	atom.global.min.s32 	%r910, [%rd356], %r909;
	ld.global.u32 	%r911, [%rd345+24];
	mul.wide.s32 	%rd357, %r911, 4;
	add.s64 	%rd358, %rd19, %rd357;
	ld.global.u32 	%r912, [%rd4+384];
	ld.global.u32 	%r913, [%rd348+24];
	add.s32 	%r914, %r913, %r912;
	atom.global.min.s32 	%r915, [%rd358], %r914;
	ld.global.u32 	%r916, [%rd345+28];
	mul.wide.s32 	%rd359, %r916, 4;
	add.s64 	%rd360, %rd19, %rd359;
	ld.global.u32 	%r917, [%rd4+384];
	ld.global.u32 	%r918, [%rd348+28];
	add.s32 	%r919, %r918, %r917;
	atom.global.min.s32 	%r920, [%rd360], %r919;
	add.s32 	%r2786, %r2786, 8;
	ld.global.u32 	%r921, [%rd345+32];
	mul.wide.s32 	%rd361, %r921, 4;
	add.s64 	%rd362, %rd19, %rd361;
	ld.global.u32 	%r922, [%rd4+384];
	ld.global.u32 	%r923, [%rd348+32];
	add.s32 	%r924, %r923, %r922;
	atom.global.min.s32 	%r925, [%rd362], %r924;
$L__BB0_54:
	setp.eq.s32 	%p41, %r75, 0;
	@%p41 bra 	$L__BB0_60;
	and.b32  	%r78, %r67, 3;
	setp.lt.u32 	%p42, %r75, 4;
	@%p42 bra 	$L__BB0_57;
	mul.wide.s32 	%rd363, %r2786, 4;
	add.s64 	%rd364, %rd1, %rd363;
	ld.global.u32 	%r926, [%rd364+4];
	mul.wide.s32 	%rd365, %r926, 4;
	add.s64 	%rd366, %rd19, %rd365;
	ld.global.u32 	%r927, [%rd4+384];
	add.s64 	%rd367, %rd20, %rd363;
	ld.global.u32 	%r928, [%rd367+4];
	add.s32 	%r929, %r928, %r927;
	atom.global.min.s32 	%r930, [%rd366], %r929;
	ld.global.u32 	%r931, [%rd364+8];
	mul.wide.s32 	%rd368, %r931, 4;
	add.s64 	%rd369, %rd19, %rd368;
	ld.global.u32 	%r932, [%rd4+384];
	ld.global.u32 	%r933, [%rd367+8];
	add.s32 	%r934, %r933, %r932;
	atom.global.min.s32 	%r935, [%rd369], %r934;
	ld.global.u32 	%r936, [%rd364+12];
	mul.wide.s32 	%rd370, %r936, 4;
	add.s64 	%rd371, %rd19, %rd370;
	ld.global.u32 	%r937, [%rd4+384];
	ld.global.u32 	%r938, [%rd367+12];
	add.s32 	%r939, %r938, %r937;
	atom.global.min.s32 	%r940, [%rd371], %r939;
	add.s32 	%r2786, %r2786, 4;
	ld.global.u32 	%r941, [%rd364+16];
	mul.wide.s32 	%rd372, %r941, 4;
	add.s64 	%rd373, %rd19, %rd372;
	ld.global.u32 	%r942, [%rd4+384];
	ld.global.u32 	%r943, [%rd367+16];
	add.s32 	%r944, %r943, %r942;
	atom.global.min.s32 	%r945, [%rd373], %r944;
$L__BB0_57:
	setp.eq.s32 	%p43, %r78, 0;
	@%p43 bra 	$L__BB0_60;
	add.s64 	%rd21, %rd1, 4;
	add.s64 	%rd22, %rd20, 4;
	neg.s32 	%r2789, %r78;
$L__BB0_59:
	.pragma "nounroll";
	mul.wide.s32 	%rd374, %r2786, 4;
	add.s64 	%rd375, %rd21, %rd374;
	add.s32 	%r2786, %r2786, 1;
	add.s64 	%rd376, %rd22, %rd374;
	ld.global.u32 	%r946, [%rd375];
	mul.wide.s32 	%rd377, %r946, 4;
	add.s64 	%rd378, %rd19, %rd377;
	ld.global.u32 	%r947, [%rd4+384];
	ld.global.u32 	%r948, [%rd376];
	add.s32 	%r949, %r948, %r947;
	atom.global.min.s32 	%r950, [%rd378], %r949;
	add.s32 	%r2789, %r2789, 1;
	setp.ne.s32 	%p44, %r2789, 0;
	@%p44 bra 	$L__BB0_59;
$L__BB0_60:
	add.s32 	%r951, %r1, 128;
	setp.ge.s32 	%p45, %r951, %r338;
	@%p45 bra 	$L__BB0_75;
	ld.global.u8 	%rs9, [%rd10+128];
	setp.eq.s16 	%p46, %rs9, 0;
	@%p46 bra 	$L__BB0_75;
	mov.b16 	%rs10, 0;
	st.global.u8 	[%rd10+128], %rs10;
	ld.global.u32 	%r2793, [%rd3+512];
	mul.wide.s32 	%rd379, %r2793, 4;
	add.s64 	%rd380, %rd1, %rd379;
	ld.global.u32 	%r87, [%rd380];
	setp.lt.s32 	%p47, %r87, 1;
	@%p47 bra 	$L__BB0_75;
	add.s32 	%r952, %r2793, 1;
	add.s32 	%r953, %r87, %r2793;
	max.s32 	%r954, %r953, %r952;
	sub.s32 	%r88, %r954, %r2793;
	sub.s32 	%r955, %r2793, %r954;
	setp.gt.u32 	%p48, %r955, -16;
	@%p48 bra 	$L__BB0_66;
	and.b32  	%r956, %r88, -16;
	neg.s32 	%r2791, %r956;
$L__BB0_65:
	.pragma "nounroll";
	ld.param.u64 	%rd1307, [_Z12SSSP_kernel1PiS_S_PbS_S_i_param_5];
	ld.param.u64 	%rd1274, [_Z12SSSP_kernel1PiS_S_PbS_S_i_param_2];
	mul.wide.s32 	%rd381, %r2793, 4;
	cvta.to.global.u64 	%rd382, %rd1274;
	add.s64 	%rd383, %rd382, %rd381;
	add.s64 	%rd384, %rd1, %rd381;
	ld.global.u32 	%r957, [%rd384+4];
	cvta.to.global.u64 	%rd385, %rd1307;
	mul.wide.s32 	%rd386, %r957, 4;
	add.s64 	%rd387, %rd385, %rd386;
	ld.global.u32 	%r958, [%rd4+512];
	ld.global.u32 	%r959, [%rd383+4];
	add.s32 	%r960, %r959, %r958;
	atom.global.min.s32 	%r961, [%rd387], %r960;
	ld.global.u32 	%r962, [%rd384+8];
	mul.wide.s32 	%rd388, %r962, 4;
	add.s64 	%rd389, %rd385, %rd388;
	ld.global.u32 	%r963, [%rd4+512];
	ld.global.u32 	%r964, [%rd383+8];
	add.s32 	%r965, %r964, %r963;
	atom.global.min.s32 	%r966, [%rd389], %r965;
	ld.global.u32 	%r967, [%rd384+12];
	mul.wide.s32 	%rd390, %r967, 4;
	add.s64 	%rd391, %rd385, %rd390;
	ld.global.u32 	%r968, [%rd4+512];
	ld.global.u32 	%r969, [%rd383+12];
	add.s32 	%r970, %r969, %r968;
	atom.global.min.s32 	%r971, [%rd391], %r970;
	ld.global.u32 	%r972, [%rd384+16];
	mul.wide.s32 	%rd392, %r972, 4;
	add.s64 	%rd393, %rd385, %rd392;
	ld.global.u32 	%r973, [%rd4+512];
	ld.global.u32 	%r974, [%rd383+16];
	add.s32 	%r975, %r974, %r973;
	atom.global.min.s32 	%r976, [%rd393], %r975;
	ld.global.u32 	%r977, [%rd384+20];
	mul.wide.s32 	%rd394, %r977, 4;
	add.s64 	%rd395, %rd385, %rd394;
	ld.global.u32 	%r978, [%rd4+512];
	ld.global.u32 	%r979, [%rd383+20];
	add.s32 	%r980, %r979, %r978;
	atom.global.min.s32 	%r981, [%rd395], %r980;
	ld.global.u32 	%r982, [%rd384+24];
	mul.wide.s32 	%rd396, %r982, 4;
	add.s64 	%rd397, %rd385, %rd396;
	ld.global.u32 	%r983, [%rd4+512];
	ld.global.u32 	%r984, [%rd383+24];
	add.s32 	%r985, %r984, %r983;
	atom.global.min.s32 	%r986, [%rd397], %r985;
	ld.global.u32 	%r987, [%rd384+28];
	mul.wide.s32 	%rd398, %r987, 4;
	add.s64 	%rd399, %rd385, %rd398;
	ld.global.u32 	%r988, [%rd4+512];
	ld.global.u32 	%r989, [%rd383+28];
	add.s32 	%r990, %r989, %r988;
	atom.global.min.s32 	%r991, [%rd399], %r990;
	ld.global.u32 	%r992, [%rd384+32];
	mul.wide.s32 	%rd400, %r992, 4;
	add.s64 	%rd401, %rd385, %rd400;
	ld.global.u32 	%r993, [%rd4+512];
	ld.global.u32 	%r994, [%rd383+32];
	add.s32 	%r995, %r994, %r993;
	atom.global.min.s32 	%r996, [%rd401], %r995;
	ld.global.u32 	%r997, [%rd384+36];
	mul.wide.s32 	%rd402, %r997, 4;
	add.s64 	%rd403, %rd385, %rd402;
	ld.global.u32 	%r998, [%rd4+512];
	ld.global.u32 	%r999, [%rd383+36];
	add.s32 	%r1000, %r999, %r998;
	atom.global.min.s32 	%r1001, [%rd403], %r1000;
	ld.global.u32 	%r1002, [%rd384+40];
	mul.wide.s32 	%rd404, %r1002, 4;
	add.s64 	%rd405, %rd385, %rd404;
	ld.global.u32 	%r1003, [%rd4+512];
	ld.global.u32 	%r1004, [%rd383+40];
	add.s32 	%r1005, %r1004, %r1003;
	atom.global.min.s32 	%r1006, [%rd405], %r1005;
	ld.global.u32 	%r1007, [%rd384+44];
	mul.wide.s32 	%rd406, %r1007, 4;
	add.s64 	%rd407, %rd385, %rd406;
	ld.global.u32 	%r1008, [%rd4+512];
	ld.global.u32 	%r1009, [%rd383+44];
	add.s32 	%r1010, %r1009, %r1008;
	atom.global.min.s32 	%r1011, [%rd407], %r1010;
	ld.global.u32 	%r1012, [%rd384+48];
	mul.wide.s32 	%rd408, %r1012, 4;
	add.s64 	%rd409, %rd385, %rd408;
	ld.global.u32 	%r1013, [%rd4+512];
	ld.global.u32 	%r1014, [%rd383+48];
	add.s32 	%r1015, %r1014, %r1013;
	atom.global.min.s32 	%r1016, [%rd409], %r1015;
	ld.global.u32 	%r1017, [%rd384+52];
	mul.wide.s32 	%rd410, %r1017, 4;
	add.s64 	%rd411, %rd385, %rd410;
	ld.global.u32 	%r1018, [%rd4+512];
	ld.global.u32 	%r1019, [%rd383+52];
	add.s32 	%r1020, %r1019, %r1018;
	atom.global.min.s32 	%r1021, [%rd411], %r1020;
	ld.global.u32 	%r1022, [%rd384+56];
	mul.wide.s32 	%rd412, %r1022, 4;
	add.s64 	%rd413, %rd385, %rd412;
	ld.global.u32 	%r1023, [%rd4+512];
	ld.global.u32 	%r1024, [%rd383+56];
	add.s32 	%r1025, %r1024, %r1023;
	atom.global.min.s32 	%r1026, [%rd413], %r1025;
	ld.global.u32 	%r1027, [%rd384+60];
	mul.wide.s32 	%rd414, %r1027, 4;
	add.s64 	%rd415, %rd385, %rd414;
	ld.global.u32 	%r1028, [%rd4+512];
	ld.global.u32 	%r1029, [%rd383+60];
	add.s32 	%r1030, %r1029, %r1028;
	atom.global.min.s32 	%r1031, [%rd415], %r1030;
	add.s32 	%r2793, %r2793, 16;
	ld.global.u32 	%r1032, [%rd384+64];
	mul.wide.s32 	%rd416, %r1032, 4;
	add.s64 	%rd417, %rd385, %rd416;
	ld.global.u32 	%r1033, [%rd4+512];
	ld.global.u32 	%r1034, [%rd383+64];
	add.s32 	%r1035, %r1034, %r1033;
	atom.global.min.s32 	%r1036, [%rd417], %r1035;
	add.s32 	%r2791, %r2791, 16;
	setp.ne.s32 	%p49, %r2791, 0;
	@%p49 bra 	$L__BB0_65;
$L__BB0_66:
	and.b32  	%r95, %r88, 15;
	setp.eq.s32 	%p50, %r95, 0;
	@%p50 bra 	$L__BB0_75;
	ld.param.u64 	%rd1308, [_Z12SSSP_kernel1PiS_S_PbS_S_i_param_5];
	ld.param.u64 	%rd1275, [_Z12SSSP_kernel1PiS_S_PbS_S_i_param_2];
	cvta.to.global.u64 	%rd23, %rd1308;
	cvta.to.global.u64 	%rd24, %rd1275;
	and.b32  	%r96, %r88, 7;
	setp.lt.u32 	%p51, %r95, 8;
	@%p51 bra 	$L__BB0_69;
	mul.wide.s32 	%rd418, %r2793, 4;
	add.s64 	%rd419, %rd1, %rd418;
	ld.global.u32 	%r1037, [%rd419+4];
	mul.wide.s32 	%rd420, %r1037, 4;
	add.s64 	%rd421, %rd23, %rd420;
	ld.global.u32 	%r1038, [%rd4+512];
	add.s64 	%rd422, %rd24, %rd418;
	ld.global.u32 	%r1039, [%rd422+4];
	add.s32 	%r1040, %r1039, %r1038;
	atom.global.min.s32 	%r1041, [%rd421], %r1040;
	ld.global.u32 	%r1042, [%rd419+8];
	mul.wide.s32 	%rd423, %r1042, 4;
	add.s64 	%rd424, %rd23, %rd423;
	ld.global.u32 	%r1043, [%rd4+512];
	ld.global.u32 	%r1044, [%rd422+8];
	add.s32 	%r1045, %r1044, %r1043;
	atom.global.min.s32 	%r1046, [%rd424], %r1045;
	ld.global.u32 	%r1047, [%rd419+12];
	mul.wide.s32 	%rd425, %r1047, 4;
	add.s64 	%rd426, %rd23, %rd425;
	ld.global.u32 	%r1048, [%rd4+512];
	ld.global.u32 	%r1049, [%rd422+12];
	add.s32 	%r1050, %r1049, %r1048;
	atom.global.min.s32 	%r1051, [%rd426], %r1050;
	ld.global.u32 	%r1052, [%rd419+16];
	mul.wide.s32 	%rd427, %r1052, 4;
	add.s64 	%rd428, %rd23, %rd427;
	ld.global.u32 	%r1053, [%rd4+512];
	ld.global.u32 	%r1054, [%rd422+16];
	add.s32 	%r1055, %r1054, %r1053;
	atom.global.min.s32 	%r1056, [%rd428], %r1055;
	ld.global.u32 	%r1057, [%rd419+20];
	mul.wide.s32 	%rd429, %r1057, 4;
	add.s64 	%rd430, %rd23, %rd429;
	ld.global.u32 	%r1058, [%rd4+512];
	ld.global.u32 	%r1059, [%rd422+20];
	add.s32 	%r1060, %r1059, %r1058;
	atom.global.min.s32 	%r1061, [%rd430], %r1060;
	ld.global.u32 	%r1062, [%rd419+24];
	mul.wide.s32 	%rd431, %r1062, 4;
	add.s64 	%rd432, %rd23, %rd431;
	ld.global.u32 	%r1063, [%rd4+512];
	ld.global.u32 	%r1064, [%rd422+24];
	add.s32 	%r1065, %r1064, %r1063;
	atom.global.min.s32 	%r1066, [%rd432], %r1065;
	ld.global.u32 	%r1067, [%rd419+28];
	mul.wide.s32 	%rd433, %r1067, 4;
	add.s64 	%rd434, %rd23, %rd433;
	ld.global.u32 	%r1068, [%rd4+512];
	ld.global.u32 	%r1069, [%rd422+28];
	add.s32 	%r1070, %r1069, %r1068;
	atom.global.min.s32 	%r1071, [%rd434], %r1070;
	add.s32 	%r2793, %r2793, 8;
	ld.global.u32 	%r1072, [%rd419+32];
	mul.wide.s32 	%rd435, %r1072, 4;
	add.s64 	%rd436, %rd23, %rd435;
	ld.global.u32 	%r1073, [%rd4+512];
	ld.global.u32 	%r1074, [%rd422+32];
	add.s32 	%r1075, %r1074, %r1073;
	atom.global.min.s32 	%r1076, [%rd436], %r1075;
$L__BB0_69:
	setp.eq.s32 	%p52, %r96, 0;
	@%p52 bra 	$L__BB0_75;
	and.b32  	%r99, %r88, 3;
	setp.lt.u32 	%p53, %r96, 4;
	@%p53 bra 	$L__BB0_72;
	mul.wide.s32 	%rd437, %r2793, 4;
	add.s64 	%rd438, %rd1, %rd437;
	ld.global.u32 	%r1077, [%rd438+4];
	mul.wide.s32 	%rd439, %r1077, 4;
	add.s64 	%rd440, %rd23, %rd439;
	ld.global.u32 	%r1078, [%rd4+512];
	add.s64 	%rd441, %rd24, %rd437;
	ld.global.u32 	%r1079, [%rd441+4];
	add.s32 	%r1080, %r1079, %r1078;
	atom.global.min.s32 	%r1081, [%rd440], %r1080;
	ld.global.u32 	%r1082, [%rd438+8];
	mul.wide.s32 	%rd442, %r1082, 4;
	add.s64 	%rd443, %rd23, %rd442;
	ld.global.u32 	%r1083, [%rd4+512];
	ld.global.u32 	%r1084, [%rd441+8];
	add.s32 	%r1085, %r1084, %r1083;
	atom.global.min.s32 	%r1086, [%rd443], %r1085;
	ld.global.u32 	%r1087, [%rd438+12];
	mul.wide.s32 	%rd444, %r1087, 4;
	add.s64 	%rd445, %rd23, %rd444;
	ld.global.u32 	%r1088, [%rd4+512];
	ld.global.u32 	%r1089, [%rd441+12];
	add.s32 	%r1090, %r1089, %r1088;
	atom.global.min.s32 	%r1091, [%rd445], %r1090;
	add.s32 	%r2793, %r2793, 4;
	ld.global.u32 	%r1092, [%rd438+16];
	mul.wide.s32 	%rd446, %r1092, 4;
	add.s64 	%rd447, %rd23, %rd446;
	ld.global.u32 	%r1093, [%rd4+512];
	ld.global.u32 	%r1094, [%rd441+16];
	add.s32 	%r1095, %r1094, %r1093;
	atom.global.min.s32 	%r1096, [%rd447], %r1095;
$L__BB0_72:
	setp.eq.s32 	%p54, %r99, 0;
	@%p54 bra 	$L__BB0_75;
	add.s64 	%rd25, %rd1, 4;
	add.s64 	%rd26, %rd24, 4;
	neg.s32 	%r2796, %r99;
$L__BB0_74:
	.pragma "nounroll";
	mul.wide.s32 	%rd448, %r2793, 4;
	add.s64 	%rd449, %rd25, %rd448;
	add.s32 	%r2793, %r2793, 1;
	add.s64 	%rd450, %rd26, %rd448;
	ld.global.u32 	%r1097, [%rd449];
	mul.wide.s32 	%rd451, %r1097, 4;
	add.s64 	%rd452, %rd23, %rd451;
	ld.global.u32 	%r1098, [%rd4+512];
	ld.global.u32 	%r1099, [%rd450];
	add.s32 	%r1100, %r1099, %r1098;
	atom.global.min.s32 	%r1101, [%rd452], %r1100;
	add.s32 	%r2796, %r2796, 1;
	setp.ne.s32 	%p55, %r2796, 0;
	@%p55 bra 	$L__BB0_74;
$L__BB0_75:
	add.s32 	%r1102, %r1, 160;
	setp.ge.s32 	%p56, %r1102, %r338;
	@%p56 bra 	$L__BB0_90;
	ld.global.u8 	%rs11, [%rd10+160];
	setp.eq.s16 	%p57, %rs11, 0;
	@%p57 bra 	$L__BB0_90;
	mov.b16 	%rs12, 0;
	st.global.u8 	[%rd10+160], %rs12;
	ld.global.u32 	%r2800, [%rd3+640];
	mul.wide.s32 	%rd453, %r2800, 4;
	add.s64 	%rd454, %rd1, %rd453;
	ld.global.u32 	%r108, [%rd454];
	setp.lt.s32 	%p58, %r108, 1;
	@%p58 bra 	$L__BB0_90;
	add.s32 	%r1103, %r2800, 1;
	add.s32 	%r1104, %r108, %r2800;
	max.s32 	%r1105, %r1104, %r1103;
	sub.s32 	%r109, %r1105, %r2800;
	sub.s32 	%r1106, %r2800, %r1105;
	setp.gt.u32 	%p59, %r1106, -16;
	@%p59 bra 	$L__BB0_81;
	and.b32  	%r1107, %r109, -16;
	neg.s32 	%r2798, %r1107;
$L__BB0_80:
	.pragma "nounroll";
	ld.param.u64 	%rd1309, [_Z12SSSP_kernel1PiS_S_PbS_S_i_param_5];
	ld.param.u64 	%rd1276, [_Z12SSSP_kernel1PiS_S_PbS_S_i_param_2];
	mul.wide.s32 	%rd455, %r2800, 4;
	cvta.to.global.u64 	%rd456, %rd1276;
	add.s64 	%rd457, %rd456, %rd455;
	add.s64 	%rd458, %rd1, %rd455;
	ld.global.u32 	%r1108, [%rd458+4];
	cvta.to.global.u64 	%rd459, %rd1309;
	mul.wide.s32 	%rd460, %r1108, 4;
	add.s64 	%rd461, %rd459, %rd460;
	ld.global.u32 	%r1109, [%rd4+640];
	ld.global.u32 	%r1110, [%rd457+4];
	add.s32 	%r1111, %r1110, %r1109;
	atom.global.min.s32 	%r1112, [%rd461], %r1111;
	ld.global.u32 	%r1113, [%rd458+8];
	mul.wide.s32 	%rd462, %r1113, 4;
	add.s64 	%rd463, %rd459, %rd462;
	ld.global.u32 	%r1114, [%rd4+640];
	ld.global.u32 	%r1115, [%rd457+8];
	add.s32 	%r1116, %r1115, %r1114;
	atom.global.min.s32 	%r1117, [%rd463], %r1116;
	ld.global.u32 	%r1118, [%rd458+12];
	mul.wide.s32 	%rd464, %r1118, 4;
	add.s64 	%rd465, %rd459, %rd464;
	ld.global.u32 	%r1119, [%rd4+640];
	ld.global.u32 	%r1120, [%rd457+12];
	add.s32 	%r1121, %r1120, %r1119;
	atom.global.min.s32 	%r1122, [%rd465], %r1121;
	ld.global.u32 	%r1123, [%rd458+16];
	mul.wide.s32 	%rd466, %r1123, 4;
	add.s64 	%rd467, %rd459, %rd466;
	ld.global.u32 	%r1124, [%rd4+640];
	ld.global.u32 	%r1125, [%rd457+16];
	add.s32 	%r1126, %r1125, %r1124;
	atom.global.min.s32 	%r1127, [%rd467], %r1126;
	ld.global.u32 	%r1128, [%rd458+20];
	mul.wide.s32 	%rd468, %r1128, 4;
	add.s64 	%rd469, %rd459, %rd468;
	ld.global.u32 	%r1129, [%rd4+640];
	ld.global.u32 	%r1130, [%rd457+20];
	add.s32 	%r1131, %r1130, %r1129;
	atom.global.min.s32 	%r1132, [%rd469], %r1131;
	ld.global.u32 	%r1133, [%rd458+24];
	mul.wide.s32 	%rd470, %r1133, 4;
	add.s64 	%rd471, %rd459, %rd470;
	ld.global.u32 	%r1134, [%rd4+640];
	ld.global.u32 	%r1135, [%rd457+24];
	add.s32 	%r1136, %r1135, %r1134;
	atom.global.min.s32 	%r1137, [%rd471], %r1136;
	ld.global.u32 	%r1138, [%rd458+28];
	mul.wide.s32 	%rd472, %r1138, 4;
	add.s64 	%rd473, %rd459, %rd472;
	ld.global.u32 	%r1139, [%rd4+640];
	ld.global.u32 	%r1140, [%rd457+28];
	add.s32 	%r1141, %r1140, %r1139;
	atom.global.min.s32 	%r1142, [%rd473], %r1141;
	ld.global.u32 	%r1143, [%rd458+32];
	mul.wide.s32 	%rd474, %r1143, 4;
	add.s64 	%rd475, %rd459, %rd474;
	ld.global.u32 	%r1144, [%rd4+640];
	ld.global.u32 	%r1145, [%rd457+32];
	add.s32 	%r1146, %r1145, %r1144;
	atom.global.min.s32 	%r1147, [%rd475], %r1146;
	ld.global.u32 	%r1148, [%rd458+36];
	mul.wide.s32 	%rd476, %r1148, 4;
	add.s64 	%rd477, %rd459, %rd476;
	ld.global.u32 	%r1149, [%rd4+640];
	ld.global.u32 	%r1150, [%rd457+36];
	add.s32 	%r1151, %r1150, %r1149;
	atom.global.min.s32 	%r1152, [%rd477], %r1151;
	ld.global.u32 	%r1153, [%rd458+40];
	mul.wide.s32 	%rd478, %r1153, 4;
	add.s64 	%rd479, %rd459, %rd478;
	ld.global.u32 	%r1154, [%rd4+640];
	ld.global.u32 	%r1155, [%rd457+40];
	add.s32 	%r1156, %r1155, %r1154;
	atom.global.min.s32 	%r1157, [%rd479], %r1156;
	ld.global.u32 	%r1158, [%rd458+44];
	mul.wide.s32 	%rd480, %r1158, 4;
	add.s64 	%rd481, %rd459, %rd480;
	ld.global.u32 	%r1159, [%rd4+640];
	ld.global.u32 	%r1160, [%rd457+44];
	add.s32 	%r1161, %r1160, %r1159;
	atom.global.min.s32 	%r1162, [%rd481], %r1161;
	ld.global.u32 	%r1163, [%rd458+48];
	mul.wide.s32 	%rd482, %r1163, 4;
	add.s64 	%rd483, %rd459, %rd482;
	ld.global.u32 	%r1164, [%rd4+640];
	ld.global.u32 	%r1165, [%rd457+48];
	add.s32 	%r1166, %r1165, %r1164;
	atom.global.min.s32 	%r1167, [%rd483], %r1166;
	ld.global.u32 	%r1168, [%rd458+52];
	mul.wide.s32 	%rd484, %r1168, 4;
	add.s64 	%rd485, %rd459, %rd484;
	ld.global.u32 	%r1169, [%rd4+640];
	ld.global.u32 	%r1170, [%rd457+52];
	add.s32 	%r1171, %r1170, %r1169;
	atom.global.min.s32 	%r1172, [%rd485], %r1171;
	ld.global.u32 	%r1173, [%rd458+56];
	mul.wide.s32 	%rd486, %r1173, 4;
	add.s64 	%rd487, %rd459, %rd486;
	ld.global.u32 	%r1174, [%rd4+640];
	ld.global.u32 	%r1175, [%rd457+56];
	add.s32 	%r1176, %r1175, %r1174;
	atom.global.min.s32 	%r1177, [%rd487], %r1176;
	ld.global.u32 	%r1178, [%rd458+60];
	mul.wide.s32 	%rd488, %r1178, 4;
	add.s64 	%rd489, %rd459, %rd488;
	ld.global.u32 	%r1179, [%rd4+640];
	ld.global.u32 	%r1180, [%rd457+60];
	add.s32 	%r1181, %r1180, %r1179;
	atom.global.min.s32 	%r1182, [%rd489], %r1181;
	add.s32 	%r2800, %r2800, 16;
	ld.global.u32 	%r1183, [%rd458+64];
	mul.wide.s32 	%rd490, %r1183, 4;
	add.s64 	%rd491, %rd459, %rd490;
	ld.global.u32 	%r1184, [%rd4+640];
	ld.global.u32 	%r1185, [%rd457+64];
	add.s32 	%r1186, %r1185, %r1184;
	atom.global.min.s32 	%r1187, [%rd491], %r1186;
	add.s32 	%r2798, %r2798, 16;
	setp.ne.s32 	%p60, %r2798, 0;
	@%p60 bra 	$L__BB0_80;
$L__BB0_81:
	and.b32  	%r116, %r109, 15;
	setp.eq.s32 	%p61, %r116, 0;
	@%p61 bra 	$L__BB0_90;
	ld.param.u64 	%rd1310, [_Z12SSSP_kernel1PiS_S_PbS_S_i_param_5];
	ld.param.u64 	%rd1277, [_Z12SSSP_kernel1PiS_S_PbS_S_i_param_2];
	cvta.to.global.u64 	%rd27, %rd1310;
	cvta.to.global.u64 	%rd28, %rd1277;
	and.b32  	%r117, %r109, 7;
	setp.lt.u32 	%p62, %r116, 8;
	@%p62 bra 	$L__BB0_84;
	mul.wide.s32 	%rd492, %r2800, 4;
	add.s64 	%rd493, %rd1, %rd492;
	ld.global.u32 	%r1188, [%rd493+4];
	mul.wide.s32 	%rd494, %r1188, 4;
	add.s64 	%rd495, %rd27, %rd494;
	ld.global.u32 	%r1189, [%rd4+640];
	add.s64 	%rd496, %rd28, %rd492;
	ld.global.u32 	%r1190, [%rd496+4];
	add.s32 	%r1191, %r1190, %r1189;
	atom.global.min.s32 	%r1192, [%rd495], %r1191;
	ld.global.u32 	%r1193, [%rd493+8];
	mul.wide.s32 	%rd497, %r1193, 4;
	add.s64 	%rd498, %rd27, %rd497;
	ld.global.u32 	%r1194, [%rd4+640];
	ld.global.u32 	%r1195, [%rd496+8];
	add.s32 	%r1196, %r1195, %r1194;
	atom.global.min.s32 	%r1197, [%rd498], %r1196;
	ld.global.u32 	%r1198, [%rd493+12];
	mul.wide.s32 	%rd499, %r1198, 4;
	add.s64 	%rd500, %rd27, %rd499;
	ld.global.u32 	%r1199, [%rd4+640];
	ld.global.u32 	%r1200, [%rd496+12];
	add.s32 	%r1201, %r1200, %r1199;
	atom.global.min.s32 	%r1202, [%rd500], %r1201;
	ld.global.u32 	%r1203, [%rd493+16];
	mul.wide.s32 	%rd501, %r1203, 4;
	add.s64 	%rd502, %rd27, %rd501;
	ld.global.u32 	%r1204, [%rd4+640];
	ld.global.u32 	%r1205, [%rd496+16];
	add.s32 	%r1206, %r1205, %r1204;
	atom.global.min.s32 	%r1207, [%rd502], %r1206;
	ld.global.u32 	%r1208, [%rd493+20];
	mul.wide.s32 	%rd503, %r1208, 4;
	add.s64 	%rd504, %rd27, %rd503;
	ld.global.u32 	%r1209, [%rd4+640];
	ld.global.u32 	%r1210, [%rd496+20];
	add.s32 	%r1211, %r1210, %r1209;
	atom.global.min.s32 	%r1212, [%rd504], %r1211;
	ld.global.u32 	%r1213, [%rd493+24];
	mul.wide.s32 	%rd505, %r1213, 4;
	add.s64 	%rd506, %rd27, %rd505;
	ld.global.u32 	%r1214, [%rd4+640];
	ld.global.u32 	%r1215, [%rd496+24];
	add.s32 	%r1216, %r1215, %r1214;
	atom.global.min.s32 	%r1217, [%rd506], %r1216;
	ld.global.u32 	%r1218, [%rd493+28];
	mul.wide.s32 	%rd507, %r1218, 4;
	add.s64 	%rd508, %rd27, %rd507;
	ld.global.u32 	%r1219, [%rd4+640];
	ld.global.u32 	%r1220, [%rd496+28];
	add.s32 	%r1221, %r1220, %r1219;
	atom.global.min.s32 	%r1222, [%rd508], %r1221;
	add.s32 	%r2800, %r2800, 8;
	ld.global.u32 	%r1223, [%rd493+32];
	mul.wide.s32 	%rd509, %r1223, 4;
	add.s64 	%rd510, %rd27, %rd509;
	ld.global.u32 	%r1224, [%rd4+640];
	ld.global.u32 	%r1225, [%rd496+32];
	add.s32 	%r1226, %r1225, %r1224;
	atom.global.min.s32 	%r1227, [%rd510], %r1226;
$L__BB0_84:
	setp.eq.s32 	%p63, %r117, 0;
	@%p63 bra 	$L__BB0_90;
	and.b32  	%r120, %r109, 3;
	setp.lt.u32 	%p64, %r117, 4;
	@%p64 bra 	$L__BB0_87;
	mul.wide.s32 	%rd511, %r2800, 4;
	add.s64 	%rd512, %rd1, %rd511;
	ld.global.u32 	%r1228, [%rd512+4];
	mul.wide.s32 	%rd513, %r1228, 4;
	add.s64 	%rd514, %rd27, %rd513;
	ld.global.u32 	%r1229, [%rd4+640];
	add.s64 	%rd515, %rd28, %rd511;
	ld.global.u32 	%r1230, [%rd515+4];
	add.s32 	%r1231, %r1230, %r1229;
	atom.global.min.s32 	%r1232, [%rd514], %r1231;
	ld.global.u32 	%r1233, [%rd512+8];
	mul.wide.s32 	%rd516, %r1233, 4;
	add.s64 	%rd517, %rd27, %rd516;
	ld.global.u32 	%r1234, [%rd4+640];
	ld.global.u32 	%r1235, [%rd515+8];
	add.s32 	%r1236, %r1235, %r1234;
	atom.global.min.s32 	%r1237, [%rd517], %r1236;
	ld.global.u32 	%r1238, [%rd512+12];
	mul.wide.s32 	%rd518, %r1238, 4;
	add.s64 	%rd519, %rd27, %rd518;
	ld.global.u32 	%r1239, [%rd4+640];
	ld.global.u32 	%r1240, [%rd515+12];
	add.s32 	%r1241, %r1240, %r1239;
	atom.global.min.s32 	%r1242, [%rd519], %r1241;
	add.s32 	%r2800, %r2800, 4;
	ld.global.u32 	%r1243, [%rd512+16];
	mul.wide.s32 	%rd520, %r1243, 4;
	add.s64 	%rd521, %rd27, %rd520;
	ld.global.u32 	%r1244, [%rd4+640];
	ld.global.u32 	%r1245, [%rd515+16];
	add.s32 	%r1246, %r1245, %r1244;
	atom.global.min.s32 	%r1247, [%rd521], %r1246;
$L__BB0_87:
	setp.eq.s32 	%p65, %r120, 0;
	@%p65 bra 	$L__BB0_90;
	add.s64 	%rd29, %rd1, 4;
	add.s64 	%rd30, %rd28, 4;
	neg.s32 	%r2803, %r120;
$L__BB0_89:
	.pragma "nounroll";
	mul.wide.s32 	%rd522, %r2800, 4;
	add.s64 	%rd523, %rd29, %rd522;
	add.s32 	%r2800, %r2800, 1;
	add.s64 	%rd524, %rd30, %rd522;
	ld.global.u32 	%r1248, [%rd523];
	mul.wide.s32 	%rd525, %r1248, 4;
	add.s64 	%rd526, %rd27, %rd525;
	ld.global.u32 	%r1249, [%rd4+640];
	ld.global.u32 	%r1250, [%rd524];
	add.s32 	%r1251, %r1250, %r1249;
	atom.global.min.s32 	%r1252, [%rd526], %r1251;
	add.s32 	%r2803, %r2803, 1;
	setp.ne.s32 	%p66, %r2803, 0;
	@%p66 bra 	$L__BB0_89;
$L__BB0_90:
	add.s32 	%r1253, %r1, 192;
	setp.ge.s32 	%p67, %r1253, %r338;
	@%p67 bra 	$L__BB0_105;
	ld.global.u8 	%rs13, [%rd10+192];
	setp.eq.s16 	%p68, %rs13, 0;
	@%p68 bra 	$L__BB0_105;
	mov.b16 	%rs14, 0;
	st.global.u8 	[%rd10+192], %rs14;
	ld.global.u32 	%r2807, [%rd3+768];
	mul.wide.s32 	%rd527, %r2807, 4;
	add.s64 	%rd528, %rd1, %rd527;
	ld.global.u32 	%r129, [%rd528];
	setp.lt.s32 	%p69, %r129, 1;
	@%p69 bra 	$L__BB0_105;
	add.s32 	%r1254, %r2807, 1;
	add.s32 	%r1255, %r129, %r2807;
	max.s32 	%r1256, %r1255, %r1254;
	sub.s32 	%r130, %r1256, %r2807;
	sub.s32 	%r1257, %r2807, %r1256;
	setp.gt.u32 	%p70, %r1257, -16;
	@%p70 bra 	$L__BB0_96;
	and.b32  	%r1258, %r130, -16;
	neg.s32 	%r2805, %r1258;
$L__BB0_95:
	.pragma "nounroll";
	ld.param.u64 	%rd1311, [_Z12SSSP_kernel1PiS_S_PbS_S_i_param_5];
	ld.param.u64 	%rd1278, [_Z12SSSP_kernel1PiS_S_PbS_S_i_param_2];
	mul.wide.s32 	%rd529, %r2807, 4;
	cvta.to.global.u64 	%rd530, %rd1278;
	add.s64 	%rd531, %rd530, %rd529;
	add.s64 	%rd532, %rd1, %rd529;
	ld.global.u32 	%r1259, [%rd532+4];
	cvta.to.global.u64 	%rd533, %rd1311;
	mul.wide.s32 	%rd534, %r1259, 4;
	add.s64 	%rd535, %rd533, %rd534;
	ld.global.u32 	%r1260, [%rd4+768];
	ld.global.u32 	%r1261, [%rd531+4];
	add.s32 	%r1262, %r1261, %r1260;
	atom.global.min.s32 	%r1263, [%rd535], %r1262;
	ld.global.u32 	%r1264, [%rd532+8];
	mul.wide.s32 	%rd536, %r1264, 4;
	add.s64 	%rd537, %rd533, %rd536;
	ld.global.u32 	%r1265, [%rd4+768];
	ld.global.u32 	%r1266, [%rd531+8];
	add.s32 	%r1267, %r1266, %r1265;
	atom.global.min.s32 	%r1268, [%rd537], %r1267;
	ld.global.u32 	%r1269, [%rd532+12];
	mul.wide.s32 	%rd538, %r1269, 4;
	add.s64 	%rd539, %rd533, %rd538;
	ld.global.u32 	%r1270, [%rd4+768];
	ld.global.u32 	%r1271, [%rd531+12];
	add.s32 	%r1272, %r1271, %r1270;
	atom.global.min.s32 	%r1273, [%rd539], %r1272;
	ld.global.u32 	%r1274, [%rd532+16];
	mul.wide.s32 	%rd540, %r1274, 4;
	add.s64 	%rd541, %rd533, %rd540;
	ld.global.u32 	%r1275, [%rd4+768];
	ld.global.u32 	%r1276, [%rd531+16];
	add.s32 	%r1277, %r1276, %r1275;
	atom.global.min.s32 	%r1278, [%rd541], %r1277;
	ld.global.u32 	%r1279, [%rd532+20];
	mul.wide.s32 	%rd542, %r1279, 4;
	add.s64 	%rd543, %rd533, %rd542;
	ld.global.u32 	%r1280, [%rd4+768];
	ld.global.u32 	%r1281, [%rd531+20];
	add.s32 	%r1282, %r1281, %r1280;
	atom.global.min.s32 	%r1283, [%rd543], %r1282;
	ld.global.u32 	%r1284, [%rd532+24];
	mul.wide.s32 	%rd544, %r1284, 4;
	add.s64 	%rd545, %rd533, %rd544;
	ld.global.u32 	%r1285, [%rd4+768];
	ld.global.u32 	%r1286, [%rd531+24];
	add.s32 	%r1287, %r1286, %r1285;
	atom.global.min.s32 	%r1288, [%rd545], %r1287;
	ld.global.u32 	%r1289, [%rd532+28];
	mul.wide.s32 	%rd546, %r1289, 4;
	add.s64 	%rd547, %rd533, %rd546;
	ld.global.u32 	%r1290, [%rd4+768];
	ld.global.u32 	%r1291, [%rd531+28];
	add.s32 	%r1292, %r1291, %r1290;
	atom.global.min.s32 	%r1293, [%rd547], %r1292;
	ld.global.u32 	%r1294, [%rd532+32];
	mul.wide.s32 	%rd548, %r1294, 4;
	add.s64 	%rd549, %rd533, %rd548;
	ld.global.u32 	%r1295, [%rd4+768];
	ld.global.u32 	%r1296, [%rd531+32];
	add.s32 	%r1297, %r1296, %r1295;
	atom.global.min.s32 	%r1298, [%rd549], %r1297;
	ld.global.u32 	%r1299, [%rd532+36];
	mul.wide.s32 	%rd550, %r1299, 4;
	add.s64 	%rd551, %rd533, %rd550;
	ld.global.u32 	%r1300, [%rd4+768];
	ld.global.u32 	%r1301, [%rd531+36];
	add.s32 	%r1302, %r1301, %r1300;
	atom.global.min.s32 	%r1303, [%rd551], %r1302;
	ld.global.u32 	%r1304, [%rd532+40];
	mul.wide.s32 	%rd552, %r1304, 4;
	add.s64 	%rd553, %rd533, %rd552;
	ld.global.u32 	%r1305, [%rd4+768];
	ld.global.u32 	%r1306, [%rd531+40];
	add.s32 	%r1307, %r1306, %r1305;
	atom.global.min.s32 	%r1308, [%rd553], %r1307;
	ld.global.u32 	%r1309, [%rd532+44];
	mul.wide.s32 	%rd554, %r1309, 4;
	add.s64 	%rd555, %rd533, %rd554;
	ld.global.u32 	%r1310, [%rd4+768];
	ld.global.u32 	%r1311, [%rd531+44];
	add.s32 	%r1312, %r1311, %r1310;
	atom.global.min.s32 	%r1313, [%rd555], %r1312;
	ld.global.u32 	%r1314, [%rd532+48];
	mul.wide.s32 	%rd556, %r1314, 4;
	add.s64 	%rd557, %rd533, %rd556;
	ld.global.u32 	%r1315, [%rd4+768];
	ld.global.u32 	%r1316, [%rd531+48];
	add.s32 	%r1317, %r1316, %r1315;
	atom.global.min.s32 	%r1318, [%rd557], %r1317;
	ld.global.u32 	%r1319, [%rd532+52];
	mul.wide.s32 	%rd558, %r1319, 4;
	add.s64 	%rd559, %rd533, %rd558;
	ld.global.u32 	%r1320, [%rd4+768];
	ld.global.u32 	%r1321, [%rd531+52];
	add.s32 	%r1322, %r1321, %r1320;
	atom.global.min.s32 	%r1323, [%rd559], %r1322;
	ld.global.u32 	%r1324, [%rd532+56];
	mul.wide.s32 	%rd560, %r1324, 4;
	add.s64 	%rd561, %rd533, %rd560;
	ld.global.u32 	%r1325, [%rd4+768];
	ld.global.u32 	%r1326, [%rd531+56];
	add.s32 	%r1327, %r1326, %r1325;
	atom.global.min.s32 	%r1328, [%rd561], %r1327;
	ld.global.u32 	%r1329, [%rd532+60];
	mul.wide.s32 	%rd562, %r1329, 4;
	add.s64 	%rd563, %rd533, %rd562;
	ld.global.u32 	%r1330, [%rd4+768];
	ld.global.u32 	%r1331, [%rd531+60];
	add.s32 	%r1332, %r1331, %r1330;
	atom.global.min.s32 	%r1333, [%rd563], %r1332;
	add.s32 	%r2807, %r2807, 16;
	ld.global.u32 	%r1334, [%rd532+64];
	mul.wide.s32 	%rd564, %r1334, 4;
	add.s64 	%rd565, %rd533, %rd564;
	ld.global.u32 	%r1335, [%rd4+768];
	ld.global.u32 	%r1336, [%rd531+64];
	add.s32 	%r1337, %r1336, %r1335;
	atom.global.min.s32 	%r1338, [%rd565], %r1337;
	add.s32 	%r2805, %r2805, 16;
	setp.ne.s32 	%p71, %r2805, 0;
	@%p71 bra 	$L__BB0_95;
$L__BB0_96:
	and.b32  	%r137, %r130, 15;
	setp.eq.s32 	%p72, %r137, 0;
	@%p72 bra 	$L__BB0_105;
	ld.param.u64 	%rd1312, [_Z12SSSP_kernel1PiS_S_PbS_S_i_param_5];
	ld.param.u64 	%rd1279, [_Z12SSSP_kernel1PiS_S_PbS_S_i_param_2];
	cvta.to.global.u64 	%rd31, %rd1312;
	cvta.to.global.u64 	%rd32, %rd1279;
	and.b32  	%r138, %r130, 7;
	setp.lt.u32 	%p73, %r137, 8;
	@%p73 bra 	$L__BB0_99;
	mul.wide.s32 	%rd566, %r2807, 4;
	add.s64 	%rd567, %rd1, %rd566;
	ld.global.u32 	%r1339, [%rd567+4];
	mul.wide.s32 	%rd568, %r1339, 4;
	add.s64 	%rd569, %rd31, %rd568;
	ld.global.u32 	%r1340, [%rd4+768];
	add.s64 	%rd570, %rd32, %rd566;
	ld.global.u32 	%r1341, [%rd570+4];
	add.s32 	%r1342, %r1341, %r1340;
	atom.global.min.s32 	%r1343, [%rd569], %r1342;
	ld.global.u32 	%r1344, [%rd567+8];
	mul.wide.s32 	%rd571, %r1344, 4;
	add.s64 	%rd572, %rd31, %rd571;
	ld.global.u32 	%r1345, [%rd4+768];
	ld.global.u32 	%r1346, [%rd570+8];
	add.s32 	%r1347, %r1346, %r1345;
	atom.global.min.s32 	%r1348, [%rd572], %r1347;
	ld.global.u32 	%r1349, [%rd567+12];
	mul.wide.s32 	%rd573, %r1349, 4;
	add.s64 	%rd574, %rd31, %rd573;
	ld.global.u32 	%r1350, [%rd4+768];
	ld.global.u32 	%r1351, [%rd570+12];
	add.s32 	%r1352, %r1351, %r1350;
	atom.global.min.s32 	%r1353, [%rd574], %r1352;
	ld.global.u32 	%r1354, [%rd567+16];
	mul.wide.s32 	%rd575, %r1354, 4;
	add.s64 	%rd576, %rd31, %rd575;
	ld.global.u32 	%r1355, [%rd4+768];
	ld.global.u32 	%r1356, [%rd570+16];
	add.s32 	%r1357, %r1356, %r1355;
	atom.global.min.s32 	%r1358, [%rd576], %r1357;
	ld.global.u32 	%r1359, [%rd567+20];
	mul.wide.s32 	%rd577, %r1359, 4;
	add.s64 	%rd578, %rd31, %rd577;
	ld.global.u32 	%r1360, [%rd4+768];
	ld.global.u32 	%r1361, [%rd570+20];
	add.s32 	%r1362, %r1361, %r1360;
	atom.global.min.s32 	%r1363, [%rd578], %r1362;
	ld.global.u32 	%r1364, [%rd567+24];
	mul.wide.s32 	%rd579, %r1364, 4;
	add.s64 	%rd580, %rd31, %rd579;
	ld.global.u32 	%r1365, [%rd4+768];
	ld.global.u32 	%r1366, [%rd570+24];
	add.s32 	%r1367, %r1366, %r1365;
	atom.global.min.s32 	%r1368, [%rd580], %r1367;
	ld.global.u32 	%r1369, [%rd567+28];
	mul.wide.s32 	%rd581, %r1369, 4;
	add.s64 	%rd582, %rd31, %rd581;
	ld.global.u32 	%r1370, [%rd4+768];
	ld.global.u32 	%r1371, [%rd570+28];
	add.s32 	%r1372, %r1371, %r1370;
	atom.global.min.s32 	%r1373, [%rd582], %r1372;
	add.s32 	%r2807, %r2807, 8;
	ld.global.u32 	%r1374, [%rd567+32];
	mul.wide.s32 	%rd583, %r1374, 4;
	add.s64 	%rd584, %rd31, %rd583;
	ld.global.u32 	%r1375, [%rd4+768];
	ld.global.u32 	%r1376, [%rd570+32];
	add.s32 	%r1377, %r1376, %r1375;
	atom.global.min.s32 	%r1378, [%rd584], %r1377;
$L__BB0_99:
	setp.eq.s32 	%p74, %r138, 0;
	@%p74 bra 	$L__BB0_105;
	and.b32  	%r141, %r130, 3;
	setp.lt.u32 	%p75, %r138, 4;
	@%p75 bra 	$L__BB0_102;
	mul.wide.s32 	%rd585, %r2807, 4;
	add.s64 	%rd586, %rd1, %rd585;
	ld.global.u32 	%r1379, [%rd586+4];
	mul.wide.s32 	%rd587, %r1379, 4;
	add.s64 	%rd588, %rd31, %rd587;
	ld.global.u32 	%r1380, [%rd4+768];
	add.s64 	%rd589, %rd32, %rd585;
	ld.global.u32 	%r1381, [%rd589+4];
	add.s32 	%r1382, %r1381, %r1380;
	atom.global.min.s32 	%r1383, [%rd588], %r1382;
	ld.global.u32 	%r1384, [%rd586+8];
	mul.wide.s32 	%rd590, %r1384, 4;
	add.s64 	%rd591, %rd31, %rd590;
	ld.global.u32 	%r1385, [%rd4+768];
	ld.global.u32 	%r1386, [%rd589+8];
	add.s32 	%r1387, %r1386, %r1385;
	atom.global.min.s32 	%r1388, [%rd591], %r1387;
	ld.global.u32 	%r1389, [%rd586+12];
	mul.wide.s32 	%rd592, %r1389, 4;
	add.s64 	%rd593, %rd31, %rd592;
	ld.global.u32 	%r1390, [%rd4+768];
	ld.global.u32 	%r1391, [%rd589+12];
	add.s32 	%r1392, %r1391, %r1390;
	atom.global.min.s32 	%r1393, [%rd593], %r1392;
	add.s32 	%r2807, %r2807, 4;
	ld.global.u32 	%r1394, [%rd586+16];
	mul.wide.s32 	%rd594, %r1394, 4;
	add.s64 	%rd595, %rd31, %rd594;
	ld.global.u32 	%r1395, [%rd4+768];
	ld.global.u32 	%r1396, [%rd589+16];
	add.s32 	%r1397, %r1396, %r1395;
	atom.global.min.s32 	%r1398, [%rd595], %r1397;
$L__BB0_102:
	setp.eq.s32 	%p76, %r141, 0;
	@%p76 bra 	$L__BB0_105;
	add.s64 	%rd33, %rd1, 4;
	add.s64 	%rd34, %rd32, 4;
	neg.s32 	%r2810, %r141;
$L__BB0_104:
	.pragma "nounroll";
	mul.wide.s32 	%rd596, %r2807, 4;
	add.s64 	%rd597, %rd33, %rd596;
	add.s32 	%r2807, %r2807, 1;
	add.s64 	%rd598, %rd34, %rd596;
	ld.global.u32 	%r1399, [%rd597];
	mul.wide.s32 	%rd599, %r1399, 4;
	add.s64 	%rd600, %rd31, %rd599;
	ld.global.u32 	%r1400, [%rd4+768];
	ld.global.u32 	%r1401, [%rd598];
	add.s32 	%r1402, %r1401, %r1400;
	atom.global.min.s32 	%r1403, [%rd600], %r1402;
	add.s32 	%r2810, %r2810, 1;
	setp.ne.s32 	%p77, %r2810, 0;
	@%p77 bra 	$L__BB0_104;
$L__BB0_105:
	add.s32 	%r1404, %r1, 224;
	setp.ge.s32 	%p78, %r1404, %r338;
	@%p78 bra 	$L__BB0_120;
	ld.global.u8 	%rs15, [%rd10+224];
	setp.eq.s16 	%p79, %rs15, 0;
	@%p79 bra 	$L__BB0_120;
	mov.b16 	%rs16, 0;
	st.global.u8 	[%rd10+224], %rs16;
	ld.global.u32 	%r2814, [%rd3+896];
	mul.wide.s32 	%rd601, %r2814, 4;
	add.s64 	%rd602, %rd1, %rd601;
	ld.global.u32 	%r150, [%rd602];
	setp.lt.s32 	%p80, %r150, 1;
	@%p80 bra 	$L__BB0_120;
	add.s32 	%r1405, %r2814, 1;
	add.s32 	%r1406, %r150, %r2814;
	max.s32 	%r1407, %r1406, %r1405;
	sub.s32 	%r151, %r1407, %r2814;
	sub.s32 	%r1408, %r2814, %r1407;
	setp.gt.u32 	%p81, %r1408, -16;
	@%p81 bra 	$L__BB0_111;
	and.b32  	%r1409, %r151, -16;
	neg.s32 	%r2812, %r1409;
$L__BB0_110:
	.pragma "nounroll";
	ld.param.u64 	%rd1313, [_Z12SSSP_kernel1PiS_S_PbS_S_i_param_5];
	ld.param.u64 	%rd1280, [_Z12SSSP_kernel1PiS_S_PbS_S_i_param_2];
	mul.wide.s32 	%rd603, %r2814, 4;
	cvta.to.global.u64 	%rd604, %rd1280;
	add.s64 	%rd605, %rd604, %rd603;
	add.s64 	%rd606, %rd1, %rd603;
	ld.global.u32 	%r1410, [%rd606+4];
	cvta.to.global.u64 	%rd607, %rd1313;
	mul.wide.s32 	%rd608, %r1410, 4;
	add.s64 	%rd609, %rd607, %rd608;
	ld.global.u32 	%r1411, [%rd4+896];
	ld.global.u32 	%r1412, [%rd605+4];
	add.s32 	%r1413, %r1412, %r1411;
	atom.global.min.s32 	%r1414, [%rd609], %r1413;
	ld.global.u32 	%r1415, [%rd606+8];
	mul.wide.s32 	%rd610, %r1415, 4;
	add.s64 	%rd611, %rd607, %rd610;
	ld.global.u32 	%r1416, [%rd4+896];
	ld.global.u32 	%r1417, [%rd605+8];
	add.s32 	%r1418, %r1417, %r1416;
	atom.global.min.s32 	%r1419, [%rd611], %r1418;
	ld.global.u32 	%r1420, [%rd606+12];
	mul.wide.s32 	%rd612, %r1420, 4;
	add.s64 	%rd613, %rd607, %rd612;
	ld.global.u32 	%r1421, [%rd4+896];
	ld.global.u32 	%r1422, [%rd605+12];
	add.s32 	%r1423, %r1422, %r1421;
	atom.global.min.s32 	%r1424, [%rd613], %r1423;
	ld.global.u32 	%r1425, [%rd606+16];
	mul.wide.s32 	%rd614, %r1425, 4;
	add.s64 	%rd615, %rd607, %rd614;
	ld.global.u32 	%r1426, [%rd4+896];
	ld.global.u32 	%r1427, [%rd605+16];
	add.s32 	%r1428, %r1427, %r1426;
	atom.global.min.s32 	%r1429, [%rd615], %r1428;
	ld.global.u32 	%r1430, [%rd606+20];
	mul.wide.s32 	%rd616, %r1430, 4;
	add.s64 	%rd617, %rd607, %rd616;
	ld.global.u32 	%r1431, [%rd4+896];
	ld.global.u32 	%r1432, [%rd605+20];
	add.s32 	%r1433, %r1432, %r1431;
	atom.global.min.s32 	%r1434, [%rd617], %r1433;
	ld.global.u32 	%r1435, [%rd606+24];
	mul.wide.s32 	%rd618, %r1435, 4;
	add.s64 	%rd619, %rd607, %rd618;
	ld.global.u32 	%r1436, [%rd4+896];
	ld.global.u32 	%r1437, [%rd605+24];
	add.s32 	%r1438, %r1437, %r1436;
	atom.global.min.s32 	%r1439, [%rd619], %r1438;
	ld.global.u32 	%r1440, [%rd606+28];
	mul.wide.s32 	%rd620, %r1440, 4;
	add.s64 	%rd621, %rd607, %rd620;
	ld.global.u32 	%r1441, [%rd4+896];
	ld.global.u32 	%r1442, [%rd605+28];
	add.s32 	%r1443, %r1442, %r1441;
	atom.global.min.s32 	%r1444, [%rd621], %r1443;
	ld.global.u32 	%r1445, [%rd606+32];
	mul.wide.s32 	%rd622, %r1445, 4;
	add.s64 	%rd623, %rd607, %rd622;
	ld.global.u32 	%r1446, [%rd4+896];
	ld.global.u32 	%r1447, [%rd605+32];
	add.s32 	%r1448, %r1447, %r1446;
	atom.global.min.s32 	%r1449, [%rd623], %r1448;
	ld.global.u32 	%r1450, [%rd606+36];
	mul.wide.s32 	%rd624, %r1450, 4;
	add.s64 	%rd625, %rd607, %rd624;
	ld.global.u32 	%r1451, [%rd4+896];
	ld.global.u32 	%r1452, [%rd605+36];
	add.s32 	%r1453, %r1452, %r1451;
	atom.global.min.s32 	%r1454, [%rd625], %r1453;
	ld.global.u32 	%r1455, [%rd606+40];
	mul.wide.s32 	%rd626, %r1455, 4;
	add.s64 	%rd627, %rd607, %rd626;
	ld.global.u32 	%r1456, [%rd4+896];
	ld.global.u32 	%r1457, [%rd605+40];
	add.s32 	%r1458, %r1457, %r1456;
	atom.global.min.s32 	%r1459, [%rd627], %r1458;
	ld.global.u32 	%r1460, [%rd606+44];
	mul.wide.s32 	%rd628, %r1460, 4;
	add.s64 	%rd629, %rd607, %rd628;
	ld.global.u32 	%r1461, [%rd4+896];
	ld.global.u32 	%r1462, [%rd605+44];
	add.s32 	%r1463, %r1462, %r1461;
	atom.global.min.s32 	%r1464, [%rd629], %r1463;
	ld.global.u32 	%r1465, [%rd606+48];
	mul.wide.s32 	%rd630, %r1465, 4;
	add.s64 	%rd631, %rd607, %rd630;
	ld.global.u32 	%r1466, [%rd4+896];
	ld.global.u32 	%r1467, [%rd605+48];
	add.s32 	%r1468, %r1467, %r1466;
	atom.global.min.s32 	%r1469, [%rd631], %r1468;
	ld.global.u32 	%r1470, [%rd606+52];
	mul.wide.s32 	%rd632, %r1470, 4;
	add.s64 	%rd633, %rd607, %rd632;
	ld.global.u32 	%r1471, [%rd4+896];
	ld.global.u32 	%r1472, [%rd605+52];
	add.s32 	%r1473, %r1472, %r1471;
	atom.global.min.s32 	%r1474, [%rd633], %r1473;
	ld.global.u32 	%r1475, [%rd606+56];
	mul.wide.s32 	%rd634, %r1475, 4;
	add.s64 	%rd635, %rd607, %rd634;
	ld.global.u32 	%r1476, [%rd4+896];
	ld.global.u32 	%r1477, [%rd605+56];
	add.s32 	%r1478, %r1477, %r1476;
	atom.global.min.s32 	%r1479, [%rd635], %r1478;
	ld.global.u32 	%r1480, [%rd606+60];
	mul.wide.s32 	%rd636, %r1480, 4;
	add.s64 	%rd637, %rd607, %rd636;
	ld.global.u32 	%r1481, [%rd4+896];
	ld.global.u32 	%r1482, [%rd605+60];
	add.s32 	%r1483, %r1482, %r1481;
	atom.global.min.s32 	%r1484, [%rd637], %r1483;
	add.s32 	%r2814, %r2814, 16;
	ld.global.u32 	%r1485, [%rd606+64];
	mul.wide.s32 	%rd638, %r1485, 4;
	add.s64 	%rd639, %rd607, %rd638;
	ld.global.u32 	%r1486, [%rd4+896];
	ld.global.u32 	%r1487, [%rd605+64];
	add.s32 	%r1488, %r1487, %r1486;
	atom.global.min.s32 	%r1489, [%rd639], %r1488;
	add.s32 	%r2812, %r2812, 16;
	setp.ne.s32 	%p82, %r2812, 0;
	@%p82 bra 	$L__BB0_110;
$L__BB0_111:
	and.b32  	%r158, %r151, 15;
	setp.eq.s32 	%p83, %r158, 0;
	@%p83 bra 	$L__BB0_120;
	ld.param.u64 	%rd1314, [_Z12SSSP_kernel1PiS_S_PbS_S_i_param_5];
	ld.param.u64 	%rd1281, [_Z12SSSP_kernel1PiS_S_PbS_S_i_param_2];
	cvta.to.global.u64 	%rd35, %rd1314;
	cvta.to.global.u64 	%rd36, %rd1281;
	and.b32  	%r159, %r151, 7;
	setp.lt.u32 	%p84, %r158, 8;
	@%p84 bra 	$L__BB0_114;
	mul.wide.s32 	%rd640, %r2814, 4;
	add.s64 	%rd641, %rd1, %rd640;
	ld.global.u32 	%r1490, [%rd641+4];
	mul.wide.s32 	%rd642, %r1490, 4;
	add.s64 	%rd643, %rd35, %rd642;
	ld.global.u32 	%r1491, [%rd4+896];
	add.s64 	%rd644, %rd36, %rd640;
	ld.global.u32 	%r1492, [%rd644+4];
	add.s32 	%r1493, %r1492, %r1491;
	atom.global.min.s32 	%r1494, [%rd643], %r1493;
	ld.global.u32 	%r1495, [%rd641+8];
	mul.wide.s32 	%rd645, %r1495, 4;
	add.s64 	%rd646, %rd35, %rd645;
	ld.global.u32 	%r1496, [%rd4+896];
	ld.global.u32 	%r1497, [%rd644+8];
	add.s32 	%r1498, %r1497, %r1496;
	atom.global.min.s32 	%r1499, [%rd646], %r1498;
	ld.global.u32 	%r1500, [%rd641+12];
	mul.wide.s32 	%rd647, %r1500, 4;
	add.s64 	%rd648, %rd35, %rd647;
	ld.global.u32 	%r1501, [%rd4+896];
	ld.global.u32 	%r1502, [%rd644+12];
	add.s32 	%r1503, %r1502, %r1501;
	atom.global.min.s32 	%r1504, [%rd648], %r1503;
	ld.global.u32 	%r1505, [%rd641+16];
	mul.wide.s32 	%rd649, %r1505, 4;
	add.s64 	%rd650, %rd35, %rd649;
	ld.global.u32 	%r1506, [%rd4+896];
	ld.global.u32 	%r1507, [%rd644+16];
	add.s32 	%r1508, %r1507, %r1506;
	atom.global.min.s32 	%r1509, [%rd650], %r1508;
	ld.global.u32 	%r1510, [%rd641+20];
	mul.wide.s32 	%rd651, %r1510, 4;
	add.s64 	%rd652, %rd35, %rd651;
	ld.global.u32 	%r1511, [%rd4+896];
	ld.global.u32 	%r1512, [%rd644+20];
	add.s32 	%r1513, %r1512, %r1511;
	atom.global.min.s32 	%r1514, [%rd652], %r1513;
	ld.global.u32 	%r1515, [%rd641+24];
	mul.wide.s32 	%rd653, %r1515, 4;
	add.s64 	%rd654, %rd35, %rd653;
	ld.global.u32 	%r1516, [%rd4+896];
	ld.global.u32 	%r1517, [%rd644+24];
	add.s32 	%r1518, %r1517, %r1516;
	atom.global.min.s32 	%r1519, [%rd654], %r1518;
	ld.global.u32 	%r1520, [%rd641+28];
	mul.wide.s32 	%rd655, %r1520, 4;
	add.s64 	%rd656, %rd35, %rd655;
	ld.global.u32 	%r1521, [%rd4+896];
	ld.global.u32 	%r1522, [%rd644+28];
	add.s32 	%r1523, %r1522, %r1521;
	atom.global.min.s32 	%r1524, [%rd656], %r1523;
	add.s32 	%r2814, %r2814, 8;
	ld.global.u32 	%r1525, [%rd641+32];
	mul.wide.s32 	%rd657, %r1525, 4;
	add.s64 	%rd658, %rd35, %rd657;
	ld.global.u32 	%r1526, [%rd4+896];
	ld.global.u32 	%r1527, [%rd644+32];
	add.s32 	%r1528, %r1527, %r1526;
	atom.global.min.s32 	%r1529, [%rd658], %r1528;
$L__BB0_114:
	setp.eq.s32 	%p85, %r159, 0;
	@%p85 bra 	$L__BB0_120;
	and.b32  	%r162, %r151, 3;
	setp.lt.u32 	%p86, %r159, 4;
	@%p86 bra 	$L__BB0_117;
	mul.wide.s32 	%rd659, %r2814, 4;
	add.s64 	%rd660, %rd1, %rd659;
	ld.global.u32 	%r1530, [%rd660+4];
	mul.wide.s32 	%rd661, %r1530, 4;
	add.s64 	%rd662, %rd35, %rd661;
	ld.global.u32 	%r1531, [%rd4+896];
	add.s64 	%rd663, %rd36, %rd659;
	ld.global.u32 	%r1532, [%rd663+4];
	add.s32 	%r1533, %r1532, %r1531;
	atom.global.min.s32 	%r1534, [%rd662], %r1533;
	ld.global.u32 	%r1535, [%rd660+8];
	mul.wide.s32 	%rd664, %r1535, 4;
	add.s64 	%rd665, %rd35, %rd664;
	ld.global.u32 	%r1536, [%rd4+896];
	ld.global.u32 	%r1537, [%rd663+8];
	add.s32 	%r1538, %r1537, %r1536;
	atom.global.min.s32 	%r1539, [%rd665], %r1538;
	ld.global.u32 	%r1540, [%rd660+12];
	mul.wide.s32 	%rd666, %r1540, 4;
	add.s64 	%rd667, %rd35, %rd666;
	ld.global.u32 	%r1541, [%rd4+896];
	ld.global.u32 	%r1542, [%rd663+12];
	add.s32 	%r1543, %r1542, %r1541;
	atom.global.min.s32 	%r1544, [%rd667], %r1543;
	add.s32 	%r2814, %r2814, 4;
	ld.global.u32 	%r1545, [%rd660+16];
	mul.wide.s32 	%rd668, %r1545, 4;
	add.s64 	%rd669, %rd35, %rd668;
	ld.global.u32 	%r1546, [%rd4+896];
	ld.global.u32 	%r1547, [%rd663+16];
	add.s32 	%r1548, %r1547, %r1546;
	atom.global.min.s32 	%r1549, [%rd669], %r1548;
$L__BB0_117:
	setp.eq.s32 	%p87, %r162, 0;
	@%p87 bra 	$L__BB0_120;
	add.s64 	%rd37, %rd1, 4;
	add.s64 	%rd38, %rd36, 4;
	neg.s32 	%r2817, %r162;
$L__BB0_119:
	.pragma "nounroll";
	mul.wide.s32 	%rd670, %r2814, 4;
	add.s64 	%rd671, %rd37, %rd670;
	add.s32 	%r2814, %r2814, 1;
	add.s64 	%rd672, %rd38, %rd670;
	ld.global.u32 	%r1550, [%rd671];
	mul.wide.s32 	%rd673, %r1550, 4;
	add.s64 	%rd674, %rd35, %rd673;
	ld.global.u32 	%r1551, [%rd4+896];
	ld.global.u32 	%r1552, [%rd672];
	add.s32 	%r1553, %r1552, %r1551;
	atom.global.min.s32 	%r1554, [%rd674], %r1553;
	add.s32 	%r2817, %r2817, 1;
	setp.ne.s32 	%p88, %r2817, 0;
	@%p88 bra 	$L__BB0_119;
$L__BB0_120:
	add.s32 	%r1555, %r1, 256;
	setp.ge.s32 	%p89, %r1555, %r338;
	@%p89 bra 	$L__BB0_135;
	ld.global.u8 	%rs17, [%rd10+256];
	setp.eq.s16 	%p90, %rs17, 0;
	@%p90 bra 	$L__BB0_135;
	mov.b16 	%rs18, 0;
	st.global.u8 	[%rd10+256], %rs18;
	ld.global.u32 	%r2821, [%rd3+1024];
	mul.wide.s32 	%rd675, %r2821, 4;
	add.s64 	%rd676, %rd1, %rd675;
	ld.global.u32 	%r171, [%rd676];
	setp.lt.s32 	%p91, %r171, 1;
	@%p91 bra 	$L__BB0_135;
	add.s32 	%r1556, %r2821, 1;
	add.s32 	%r1557, %r171, %r2821;
	max.s32 	%r1558, %r1557, %r1556;
	sub.s32 	%r172, %r1558, %r2821;
	sub.s32 	%r1559, %r2821, %r1558;
	setp.gt.u32 	%p92, %r1559, -16;
	@%p92 bra 	$L__BB0_126;
	and.b32  	%r1560, %r172, -16;
	neg.s32 	%r2819, %r1560;
$L__BB0_125:
	.pragma "nounroll";
	ld.param.u64 	%rd1315, [_Z12SSSP_kernel1PiS_S_PbS_S_i_param_5];
	ld.param.u64 	%rd1282, [_Z12SSSP_kernel1PiS_S_PbS_S_i_param_2];
	mul.wide.s32 	%rd677, %r2821, 4;
	cvta.to.global.u64 	%rd678, %rd1282;
	add.s64 	%rd679, %rd678, %rd677;
	add.s64 	%rd680, %rd1, %rd677;
	ld.global.u32 	%r1561, [%rd680+4];
	cvta.to.global.u64 	%rd681, %rd1315;
	mul.wide.s32 	%rd682, %r1561, 4;
	add.s64 	%rd683, %rd681, %rd682;
	ld.global.u32 	%r1562, [%rd4+1024];
	ld.global.u32 	%r1563, [%rd679+4];
	add.s32 	%r1564, %r1563, %r1562;
	atom.global.min.s32 	%r1565, [%rd683], %r1564;
	ld.global.u32 	%r1566, [%rd680+8];
	mul.wide.s32 	%rd684, %r1566, 4;
	add.s64 	%rd685, %rd681, %rd684;
	ld.global.u32 	%r1567, [%rd4+1024];
	ld.global.u32 	%r1568, [%rd679+8];
	add.s32 	%r1569, %r1568, %r1567;
	atom.global.min.s32 	%r1570, [%rd685], %r1569;
	ld.global.u32 	%r1571, [%rd680+12];
	mul.wide.s32 	%rd686, %r1571, 4;
	add.s64 	%rd687, %rd681, %rd686;
	ld.global.u32 	%r1572, [%rd4+1024];
	ld.global.u32 	%r1573, [%rd679+12];
	add.s32 	%r1574, %r1573, %r1572;
	atom.global.min.s32 	%r1575, [%rd687], %r1574;
	ld.global.u32 	%r1576, [%rd680+16];
	mul.wide.s32 	%rd688, %r1576, 4;
	add.s64 	%rd689, %rd681, %rd688;
	ld.global.u32 	%r1577, [%rd4+1024];
	ld.global.u32 	%r1578, [%rd679+16];
	add.s32 	%r1579, %r1578, %r1577;
	atom.global.min.s32 	%r1580, [%rd689], %r1579;
	ld.global.u32 	%r1581, [%rd680+20];
	mul.wide.s32 	%rd690, %r1581, 4;
	add.s64 	%rd691, %rd681, %rd690;
	ld.global.u32 	%r1582, [%rd4+1024];
	ld.global.u32 	%r1583, [%rd679+20];
	add.s32 	%r1584, %r1583, %r1582;
	atom.global.min.s32 	%r1585, [%rd691], %r1584;
	ld.global.u32 	%r1586, [%rd680+24];
	mul.wide.s32 	%rd692, %r1586, 4;
	add.s64 	%rd693, %rd681, %rd692;
	ld.global.u32 	%r1587, [%rd4+1024];
	ld.global.u32 	%r1588, [%rd679+24];
	add.s32 	%r1589, %r1588, %r1587;
	atom.global.min.s32 	%r1590, [%rd693], %r1589;
	ld.global.u32 	%r1591, [%rd680+28];
	mul.wide.s32 	%rd694, %r1591, 4;
	add.s64 	%rd695, %rd681, %rd694;
	ld.global.u32 	%r1592, [%rd4+1024];
	ld.global.u32 	%r1593, [%rd679+28];
	add.s32 	%r1594, %r1593, %r1592;
	atom.global.min.s32 	%r1595, [%rd695], %r1594;
	ld.global.u32 	%r1596, [%rd680+32];
	mul.wide.s32 	%rd696, %r1596, 4;
	add.s64 	%rd697, %rd681, %rd696;
	ld.global.u32 	%r1597, [%rd4+1024];
	ld.global.u32 	%r1598, [%rd679+32];
	add.s32 	%r1599, %r1598, %r1597;
	atom.global.min.s32 	%r1600, [%rd697], %r1599;
	ld.global.u32 	%r1601, [%rd680+36];
	mul.wide.s32 	%rd698, %r1601, 4;
	add.s64 	%rd699, %rd681, %rd698;
	ld.global.u32 	%r1602, [%rd4+1024];
	ld.global.u32 	%r1603, [%rd679+36];
	add.s32 	%r1604, %r1603, %r1602;
	atom.global.min.s32 	%r1605, [%rd699], %r1604;
	ld.global.u32 	%r1606, [%rd680+40];
	mul.wide.s32 	%rd700, %r1606, 4;
	add.s64 	%rd701, %rd681, %rd700;
	ld.global.u32 	%r1607, [%rd4+1024];
	ld.global.u32 	%r1608, [%rd679+40];
	add.s32 	%r1609, %r1608, %r1607;
	atom.global.min.s32 	%r1610, [%rd701], %r1609;
	ld.global.u32 	%r1611, [%rd680+44];
	mul.wide.s32 	%rd702, %r1611, 4;
	add.s64 	%rd703, %rd681, %rd702;
	ld.global.u32 	%r1612, [%rd4+1024];
	ld.global.u32 	%r1613, [%rd679+44];
	add.s32 	%r1614, %r1613, %r1612;
	atom.global.min.s32 	%r1615, [%rd703], %r1614;
	ld.global.u32 	%r1616, [%rd680+48];
	mul.wide.s32 	%rd704, %r1616, 4;
	add.s64 	%rd705, %rd681, %rd704;
	ld.global.u32 	%r1617, [%rd4+1024];
	ld.global.u32 	%r1618, [%rd679+48];
	add.s32 	%r1619, %r1618, %r1617;
	atom.global.min.s32 	%r1620, [%rd705], %r1619;
	ld.global.u32 	%r1621, [%rd680+52];
	mul.wide.s32 	%rd706, %r1621, 4;
	add.s64 	%rd707, %rd681, %rd706;
	ld.global.u32 	%r1622, [%rd4+1024];
	ld.global.u32 	%r1623, [%rd679+52];
	add.s32 	%r1624, %r1623, %r1622;
	atom.global.min.s32 	%r1625, [%rd707], %r1624;
	ld.global.u32 	%r1626, [%rd680+56];
	mul.wide.s32 	%rd708, %r1626, 4;
	add.s64 	%rd709, %rd681, %rd708;
	ld.global.u32 	%r1627, [%rd4+1024];
	ld.global.u32 	%r1628, [%rd679+56];
	add.s32 	%r1629, %r1628, %r1627;
	atom.global.min.s32 	%r1630, [%rd709], %r1629;
	ld.global.u32 	%r1631, [%rd680+60];
	mul.wide.s32 	%rd710, %r1631, 4;
	add.s64 	%rd711, %rd681, %rd710;
	ld.global.u32 	%r1632, [%rd4+1024];
	ld.global.u32 	%r1633, [%rd679+60];
	add.s32 	%r1634, %r1633, %r1632;
	atom.global.min.s32 	%r1635, [%rd711], %r1634;
	add.s32 	%r2821, %r2821, 16;
	ld.global.u32 	%r1636, [%rd680+64];
	mul.wide.s32 	%rd712, %r1636, 4;
	add.s64 	%rd713, %rd681, %rd712;
	ld.global.u32 	%r1637, [%rd4+1024];
	ld.global.u32 	%r1638, [%rd679+64];
	add.s32 	%r1639, %r1638, %r1637;
	atom.global.min.s32 	%r1640, [%rd713], %r1639;
	add.s32 	%r2819, %r2819, 16;
	setp.ne.s32 	%p93, %r2819, 0;
	@%p93 bra 	$L__BB0_125;
$L__BB0_126:
	and.b32  	%r179, %r172, 15;
	setp.eq.s32 	%p94, %r179, 0;
	@%p94 bra 	$L__BB0_135;
	ld.param.u64 	%rd1316, [_Z12SSSP_kernel1PiS_S_PbS_S_i_param_5];
	ld.param.u64 	%rd1283, [_Z12SSSP_kernel1PiS_S_PbS_S_i_param_2];
	cvta.to.global.u64 	%rd39, %rd1316;
	cvta.to.global.u64 	%rd40, %rd1283;
	and.b32  	%r180, %r172, 7;
	setp.lt.u32 	%p95, %r179, 8;
	@%p95 bra 	$L__BB0_129;
	mul.wide.s32 	%rd714, %r2821, 4;
	add.s64 	%rd715, %rd1, %rd714;
	ld.global.u32 	%r1641, [%rd715+4];
	mul.wide.s32 	%rd716, %r1641, 4;
	add.s64 	%rd717, %rd39, %rd716;
	ld.global.u32 	%r1642, [%rd4+1024];
	add.s64 	%rd718, %rd40, %rd714;
	ld.global.u32 	%r1643, [%rd718+4];
	add.s32 	%r1644, %r1643, %r1642;
	atom.global.min.s32 	%r1645, [%rd717], %r1644;
	ld.global.u32 	%r1646, [%rd715+8];
	mul.wide.s32 	%rd719, %r1646, 4;
	add.s64 	%rd720, %rd39, %rd719;
	ld.global.u32 	%r1647, [%rd4+1024];
	ld.global.u32 	%r1648, [%rd718+8];
	add.s32 	%r1649, %r1648, %r1647;
	atom.global.min.s32 	%r1650, [%rd720], %r1649;
	ld.global.u32 	%r1651, [%rd715+12];
	mul.wide.s32 	%rd721, %r1651, 4;
	add.s64 	%rd722, %rd39, %rd721;
	ld.global.u32 	%r1652, [%rd4+1024];
	ld.global.u32 	%r1653, [%rd718+12];
	add.s32 	%r1654, %r1653, %r1652;
	atom.global.min.s32 	%r1655, [%rd722], %r1654;
	ld.global.u32 	%r1656, [%rd715+16];
	mul.wide.s32 	%rd723, %r1656, 4;
	add.s64 	%rd724, %rd39, %rd723;
	ld.global.u32 	%r1657, [%rd4+1024];
	ld.global.u32 	%r1658, [%rd718+16];
	add.s32 	%r1659, %r1658, %r1657;
	atom.global.min.s32 	%r1660, [%rd724], %r1659;
	ld.global.u32 	%r1661, [%rd715+20];
	mul.wide.s32 	%rd725, %r1661, 4;
	add.s64 	%rd726, %rd39, %rd725;
	ld.global.u32 	%r1662, [%rd4+1024];
	ld.global.u32 	%r1663, [%rd718+20];
	add.s32 	%r1664, %r1663, %r1662;
	atom.global.min.s32 	%r1665, [%rd726], %r1664;
	ld.global.u32 	%r1666, [%rd715+24];
	mul.wide.s32 	%rd727, %r1666, 4;
	add.s64 	%rd728, %rd39, %rd727;
	ld.global.u32 	%r1667, [%rd4+1024];
	ld.global.u32 	%r1668, [%rd718+24];
	add.s32 	%r1669, %r1668, %r1667;
	atom.global.min.s32 	%r1670, [%rd728], %r1669;
	ld.global.u32 	%r1671, [%rd715+28];
	mul.wide.s32 	%rd729, %r1671, 4;
	add.s64 	%rd730, %rd39, %rd729;
	ld.global.u32 	%r1672, [%rd4+1024];
	ld.global.u32 	%r1673, [%rd718+28];
	add.s32 	%r1674, %r1673, %r1672;
	atom.global.min.s32 	%r1675, [%rd730], %r1674;
	add.s32 	%r2821, %r2821, 8;
	ld.global.u32 	%r1676, [%rd715+32];
	mul.wide.s32 	%rd731, %r1676, 4;
	add.s64 	%rd732, %rd39, %rd731;
	ld.global.u32 	%r1677, [%rd4+1024];
	ld.global.u32 	%r1678, [%rd718+32];
	add.s32 	%r1679, %r1678, %r1677;
	atom.global.min.s32 	%r1680, [%rd732], %r1679;
$L__BB0_129:
	setp.eq.s32 	%p96, %r180, 0;
	@%p96 bra 	$L__BB0_135;
	and.b32  	%r183, %r172, 3;
	setp.lt.u32 	%p97, %r180, 4;
	@%p97 bra 	$L__BB0_132;
	mul.wide.s32 	%rd733, %r2821, 4;
	add.s64 	%rd734, %rd1, %rd733;
	ld.global.u32 	%r1681, [%rd734+4];
	mul.wide.s32 	%rd735, %r1681, 4;
	add.s64 	%rd736, %rd39, %rd735;
	ld.global.u32 	%r1682, [%rd4+1024];
	add.s64 	%rd737, %rd40, %rd733;
	ld.global.u32 	%r1683, [%rd737+4];
	add.s32 	%r1684, %r1683, %r1682;
	atom.global.min.s32 	%r1685, [%rd736], %r1684;
	ld.global.u32 	%r1686, [%rd734+8];
	mul.wide.s32 	%rd738, %r1686, 4;
	add.s64 	%rd739, %rd39, %rd738;
	ld.global.u32 	%r1687, [%rd4+1024];
	ld.global.u32 	%r1688, [%rd737+8];
	add.s32 	%r1689, %r1688, %r1687;
	atom.global.min.s32 	%r1690, [%rd739], %r1689;
	ld.global.u32 	%r1691, [%rd734+12];
	mul.wide.s32 	%rd740, %r1691, 4;
	add.s64 	%rd741, %rd39, %rd740;
	ld.global.u32 	%r1692, [%rd4+1024];
	ld.global.u32 	%r1693, [%rd737+12];
	add.s32 	%r1694, %r1693, %r1692;
	atom.global.min.s32 	%r1695, [%rd741], %r1694;
	add.s32 	%r2821, %r2821, 4;
	ld.global.u32 	%r1696, [%rd734+16];
	mul.wide.s32 	%rd742, %r1696, 4;
	add.s64 	%rd743, %rd39, %rd742;
	ld.global.u32 	%r1697, [%rd4+1024];
	ld.global.u32 	%r1698, [%rd737+16];
	add.s32 	%r1699, %r1698, %r1697;
	atom.global.min.s32 	%r1700, [%rd743], %r1699;
$L__BB0_132:
	setp.eq.s32 	%p98, %r183, 0;
	@%p98 bra 	$L__BB0_135;
	add.s64 	%rd41, %rd1, 4;
	add.s64 	%rd42, %rd40, 4;
	neg.s32 	%r2824, %r183;
$L__BB0_134:
	.pragma "nounroll";
	mul.wide.s32 	%rd744, %r2821, 4;
	add.s64 	%rd745, %rd41, %rd744;
	add.s32 	%r2821, %r2821, 1;
	add.s64 	%rd746, %rd42, %rd744;
	ld.global.u32 	%r1701, [%rd745];
	mul.wide.s32 	%rd747, %r1701, 4;
	add.s64 	%rd748, %rd39, %rd747;
	ld.global.u32 	%r1702, [%rd4+1024];
	ld.global.u32 	%r1703, [%rd746];
	add.s32 	%r1704, %r1703, %r1702;
	atom.global.min.s32 	%r1705, [%rd748], %r1704;
	add.s32 	%r2824, %r2824, 1;
	setp.ne.s32 	%p99, %r2824, 0;
	@%p99 bra 	$L__BB0_134;
$L__BB0_135:
	add.s32 	%r1706, %r1, 288;
	setp.ge.s32 	%p100, %r1706, %r338;
	@%p100 bra 	$L__BB0_150;
	ld.global.u8 	%rs19, [%rd10+288];
	setp.eq.s16 	%p101, %rs19, 0;
	@%p101 bra 	$L__BB0_150;
	mov.b16 	%rs20, 0;
	st.global.u8 	[%rd10+288], %rs20;
	ld.global.u32 	%r2828, [%rd3+1152];
	mul.wide.s32 	%rd749, %r2828, 4;
	add.s64 	%rd750, %rd1, %rd749;
	ld.global.u32 	%r192, [%rd750];
	setp.lt.s32 	%p102, %r192, 1;
	@%p102 bra 	$L__BB0_150;
	add.s32 	%r1707, %r2828, 1;
	add.s32 	%r1708, %r192, %r2828;
	max.s32 	%r1709, %r1708, %r1707;
	sub.s32 	%r193, %r1709, %r2828;
	sub.s32 	%r1710, %r2828, %r1709;
	setp.gt.u32 	%p103, %r1710, -16;
	@%p103 bra 	$L__BB0_141;
	and.b32  	%r1711, %r193, -16;
	neg.s32 	%r2826, %r1711;
$L__BB0_140:
	.pragma "nounroll";
	ld.param.u64 	%rd1317, [_Z12SSSP_kernel1PiS_S_PbS_S_i_param_5];
	ld.param.u64 	%rd1284, [_Z12SSSP_kernel1PiS_S_PbS_S_i_param_2];
	mul.wide.s32 	%rd751, %r2828, 4;
	cvta.to.global.u64 	%rd752, %rd1284;
	add.s64 	%rd753, %rd752, %rd751;
	add.s64 	%rd754, %rd1, %rd751;
	ld.global.u32 	%r1712, [%rd754+4];
	cvta.to.global.u64 	%rd755, %rd1317;
	mul.wide.s32 	%rd756, %r1712, 4;
	add.s64 	%rd757, %rd755, %rd756;
	ld.global.u32 	%r1713, [%rd4+1152];
	ld.global.u32 	%r1714, [%rd753+4];
	add.s32 	%r1715, %r1714, %r1713;
	atom.global.min.s32 	%r1716, [%rd757], %r1715;
	ld.global.u32 	%r1717, [%rd754+8];
	mul.wide.s32 	%rd758, %r1717, 4;
	add.s64 	%rd759, %rd755, %rd758;
	ld.global.u32 	%r1718, [%rd4+1152];
	ld.global.u32 	%r1719, [%rd753+8];
	add.s32 	%r1720, %r1719, %r1718;
	atom.global.min.s32 	%r1721, [%rd759], %r1720;
	ld.global.u32 	%r1722, [%rd754+12];
	mul.wide.s32 	%rd760, %r1722, 4;
	add.s64 	%rd761, %rd755, %rd760;
	ld.global.u32 	%r1723, [%rd4+1152];
	ld.global.u32 	%r1724, [%rd753+12];
	add.s32 	%r1725, %r1724, %r1723;
	atom.global.min.s32 	%r1726, [%rd761], %r1725;
	ld.global.u32 	%r1727, [%rd754+16];
	mul.wide.s32 	%rd762, %r1727, 4;
	add.s64 	%rd763, %rd755, %rd762;
	ld.global.u32 	%r1728, [%rd4+1152];
	ld.global.u32 	%r1729, [%rd753+16];
	add.s32 	%r1730, %r1729, %r1728;
	atom.global.min.s32 	%r1731, [%rd763], %r1730;
	ld.global.u32 	%r1732, [%rd754+20];
	mul.wide.s32 	%rd764, %r1732, 4;
	add.s64 	%rd765, %rd755, %rd764;
	ld.global.u32 	%r1733, [%rd4+1152];
	ld.global.u32 	%r1734, [%rd753+20];
	add.s32 	%r1735, %r1734, %r1733;
	atom.global.min.s32 	%r1736, [%rd765], %r1735;
	ld.global.u32 	%r1737, [%rd754+24];
	mul.wide.s32 	%rd766, %r1737, 4;
	add.s64 	%rd767, %rd755, %rd766;
	ld.global.u32 	%r1738, [%rd4+1152];
	ld.global.u32 	%r1739, [%rd753+24];
	add.s32 	%r1740, %r1739, %r1738;
	atom.global.min.s32 	%r1741, [%rd767], %r1740;
	ld.global.u32 	%r1742, [%rd754+28];
	mul.wide.s32 	%rd768, %r1742, 4;
	add.s64 	%rd769, %rd755, %rd768;
	ld.global.u32 	%r1743, [%rd4+1152];
	ld.global.u32 	%r1744, [%rd753+28];
	add.s32 	%r1745, %r1744, %r1743;
	atom.global.min.s32 	%r1746, [%rd769], %r1745;
	ld.global.u32 	%r1747, [%rd754+32];
	mul.wide.s32 	%rd770, %r1747, 4;
	add.s64 	%rd771, %rd755, %rd770;
	ld.global.u32 	%r1748, [%rd4+1152];
	ld.global.u32 	%r1749, [%rd753+32];
	add.s32 	%r1750, %r1749, %r1748;
	atom.global.min.s32 	%r1751, [%rd771], %r1750;
	ld.global.u32 	%r1752, [%rd754+36];
	mul.wide.s32 	%rd772, %r1752, 4;
	add.s64 	%rd773, %rd755, %rd772;
	ld.global.u32 	%r1753, [%rd4+1152];
	ld.global.u32 	%r1754, [%rd753+36];
	add.s32 	%r1755, %r1754, %r1753;
	atom.global.min.s32 	%r1756, [%rd773], %r1755;
	ld.global.u32 	%r1757, [%rd754+40];
	mul.wide.s32 	%rd774, %r1757, 4;
	add.s64 	%rd775, %rd755, %rd774;
	ld.global.u32 	%r1758, [%rd4+1152];
	ld.global.u32 	%r1759, [%rd753+40];
	add.s32 	%r1760, %r1759, %r1758;
	atom.global.min.s32 	%r1761, [%rd775], %r1760;
	ld.global.u32 	%r1762, [%rd754+44];
	mul.wide.s32 	%rd776, %r1762, 4;
	add.s64 	%rd777, %rd755, %rd776;
	ld.global.u32 	%r1763, [%rd4+1152];
	ld.global.u32 	%r1764, [%rd753+44];
	add.s32 	%r1765, %r1764, %r1763;
	atom.global.min.s32 	%r1766, [%rd777], %r1765;
	ld.global.u32 	%r1767, [%rd754+48];
	mul.wide.s32 	%rd778, %r1767, 4;
	add.s64 	%rd779, %rd755, %rd778;
	ld.global.u32 	%r1768, [%rd4+1152];
	ld.global.u32 	%r1769, [%rd753+48];
	add.s32 	%r1770, %r1769, %r1768;
	atom.global.min.s32 	%r1771, [%rd779], %r1770;
	ld.global.u32 	%r1772, [%rd754+52];
	mul.wide.s32 	%rd780, %r1772, 4;
	add.s64 	%rd781, %rd755, %rd780;
	ld.global.u32 	%r1773, [%rd4+1152];
	ld.global.u32 	%r1774, [%rd753+52];
	add.s32 	%r1775, %r1774, %r1773;
	atom.global.min.s32 	%r1776, [%rd781], %r1775;
	ld.global.u32 	%r1777, [%rd754+56];
	mul.wide.s32 	%rd782, %r1777, 4;
	add.s64 	%rd783, %rd755, %rd782;
	ld.global.u32 	%r1778, [%rd4+1152];
	ld.global.u32 	%r1779, [%rd753+56];
	add.s32 	%r1780, %r1779, %r1778;
	atom.global.min.s32 	%r1781, [%rd783], %r1780;
	ld.global.u32 	%r1782, [%rd754+60];
	mul.wide.s32 	%rd784, %r1782, 4;
	add.s64 	%rd785, %rd755, %rd784;
	ld.global.u32 	%r1783, [%rd4+1152];
	ld.global.u32 	%r1784, [%rd753+60];
	add.s32 	%r1785, %r1784, %r1783;
	atom.global.min.s32 	%r1786, [%rd785], %r1785;
	add.s32 	%r2828, %r2828, 16;
	ld.global.u32 	%r1787, [%rd754+64];
	mul.wide.s32 	%rd786, %r1787, 4;
	add.s64 	%rd787, %rd755, %rd786;
	ld.global.u32 	%r1788, [%rd4+1152];
	ld.global.u32 	%r1789, [%rd753+64];
	add.s32 	%r1790, %r1789, %r1788;
	atom.global.min.s32 	%r1791, [%rd787], %r1790;
	add.s32 	%r2826, %r2826, 16;
	setp.ne.s32 	%p104, %r2826, 0;
	@%p104 bra 	$L__BB0_140;
$L__BB0_141:
	and.b32  	%r200, %r193, 15;
	setp.eq.s32 	%p105, %r200, 0;
	@%p105 bra 	$L__BB0_150;
	ld.param.u64 	%rd1318, [_Z12SSSP_kernel1PiS_S_PbS_S_i_param_5];
	ld.param.u64 	%rd1285, [_Z12SSSP_kernel1PiS_S_PbS_S_i_param_2];
	cvta.to.global.u64 	%rd43, %rd1318;
	cvta.to.global.u64 	%rd44, %rd1285;
	and.b32  	%r201, %r193, 7;
	setp.lt.u32 	%p106, %r200, 8;
	@%p106 bra 	$L__BB0_144;
	mul.wide.s32 	%rd788, %r2828, 4;
	add.s64 	%rd789, %rd1, %rd788;
	ld.global.u32 	%r1792, [%rd789+4];
	mul.wide.s32 	%rd790, %r1792, 4;
	add.s64 	%rd791, %rd43, %rd790;
	ld.global.u32 	%r1793, [%rd4+1152];
	add.s64 	%rd792, %rd44, %rd788;
	ld.global.u32 	%r1794, [%rd792+4];
	add.s32 	%r1795, %r1794, %r1793;
	atom.global.min.s32 	%r1796, [%rd791], %r1795;
	ld.global.u32 	%r1797, [%rd789+8];
	mul.wide.s32 	%rd793, %r1797, 4;
	add.s64 	%rd794, %rd43, %rd793;
	ld.global.u32 	%r1798, [%rd4+1152];
	ld.global.u32 	%r1799, [%rd792+8];
	add.s32 	%r1800, %r1799, %r1798;
	atom.global.min.s32 	%r1801, [%rd794], %r1800;
	ld.global.u32 	%r1802, [%rd789+12];
	mul.wide.s32 	%rd795, %r1802, 4;
	add.s64 	%rd796, %rd43, %rd795;
	ld.global.u32 	%r1803, [%rd4+1152];
	ld.global.u32 	%r1804, [%rd792+12];
	add.s32 	%r1805, %r1804, %r1803;
	atom.global.min.s32 	%r1806, [%rd796], %r1805;
	ld.global.u32 	%r1807, [%rd789+16];
	mul.wide.s32 	%rd797, %r1807, 4;
	add.s64 	%rd798, %rd43, %rd797;
	ld.global.u32 	%r1808, [%rd4+1152];
	ld.global.u32 	%r1809, [%rd792+16];
	add.s32 	%r1810, %r1809, %r1808;
	atom.global.min.s32 	%r1811, [%rd798], %r1810;
	ld.global.u32 	%r1812, [%rd789+20];
	mul.wide.s32 	%rd799, %r1812, 4;
	add.s64 	%rd800, %rd43, %rd799;
	ld.global.u32 	%r1813, [%rd4+1152];
	ld.global.u32 	%r1814, [%rd792+20];
	add.s32 	%r1815, %r1814, %r1813;
	atom.global.min.s32 	%r1816, [%rd800], %r1815;
	ld.global.u32 	%r1817, [%rd789+24];
	mul.wide.s32 	%rd801, %r1817, 4;
	add.s64 	%rd802, %rd43, %rd801;
	ld.global.u32 	%r1818, [%rd4+1152];
	ld.global.u32 	%r1819, [%rd792+24];
	add.s32 	%r1820, %r1819, %r1818;
	atom.global.min.s32 	%r1821, [%rd802], %r1820;
	ld.global.u32 	%r1822, [%rd789+28];
	mul.wide.s32 	%rd803, %r1822, 4;
	add.s64 	%rd804, %rd43, %rd803;
	ld.global.u32 	%r1823, [%rd4+1152];
	ld.global.u32 	%r1824, [%rd792+28];
	add.s32 	%r1825, %r1824, %r1823;
	atom.global.min.s32 	%r1826, [%rd804], %r1825;
	add.s32 	%r2828, %r2828, 8;
	ld.global.u32 	%r1827, [%rd789+32];
	mul.wide.s32 	%rd805, %r1827, 4;
	add.s64 	%rd806, %rd43, %rd805;
	ld.global.u32 	%r1828, [%rd4+1152];
	ld.global.u32 	%r1829, [%rd792+32];
	add.s32 	%r1830, %r1829, %r1828;
	atom.global.min.s32 	%r1831, [%rd806], %r1830;
$L__BB0_144:
	setp.eq.s32 	%p107, %r201, 0;
	@%p107 bra 	$L__BB0_150;
	and.b32  	%r204, %r193, 3;
	setp.lt.u32 	%p108, %r201, 4;
	@%p108 bra 	$L__BB0_147;
	mul.wide.s32 	%rd807, %r2828, 4;
	add.s64 	%rd808, %rd1, %rd807;
	ld.global.u32 	%r1832, [%rd808+4];
	mul.wide.s32 	%rd809, %r1832, 4;
	add.s64 	%rd810, %rd43, %rd809;
	ld.global.u32 	%r1833, [%rd4+1152];
	add.s64 	%rd811, %rd44, %rd807;
	ld.global.u32 	%r1834, [%rd811+4];
	add.s32 	%r1835, %r1834, %r1833;
	atom.global.min.s32 	%r1836, [%rd810], %r1835;
	ld.global.u32 	%r1837, [%rd808+8];
	mul.wide.s32 	%rd812, %r1837, 4;
	add.s64 	%rd813, %rd43, %rd812;
	ld.global.u32 	%r1838, [%rd4+1152];
	ld.global.u32 	%r1839, [%rd811+8];
	add.s32 	%r1840, %r1839, %r1838;
	atom.global.min.s32 	%r1841, [%rd813], %r1840;
	ld.global.u32 	%r1842, [%rd808+12];
	mul.wide.s32 	%rd814, %r1842, 4;
	add.s64 	%rd815, %rd43, %rd814;
	ld.global.u32 	%r1843, [%rd4+1152];
	ld.global.u32 	%r1844, [%rd811+12];
	add.s32 	%r1845, %r1844, %r1843;
	atom.global.min.s32 	%r1846, [%rd815], %r1845;
	add.s32 	%r2828, %r2828, 4;
	ld.global.u32 	%r1847, [%rd808+16];
	mul.wide.s32 	%rd816, %r1847, 4;
	add.s64 	%rd817, %rd43, %rd816;
	ld.global.u32 	%r1848, [%rd4+1152];
	ld.global.u32 	%r1849, [%rd811+16];
	add.s32 	%r1850, %r1849, %r1848;
	atom.global.min.s32 	%r1851, [%rd817], %r1850;
$L__BB0_147:
	setp.eq.s32 	%p109, %r204, 0;
	@%p109 bra 	$L__BB0_150;
	add.s64 	%rd45, %rd1, 4;
	add.s64 	%rd46, %rd44, 4;
	neg.s32 	%r2831, %r204;
$L__BB0_149:
	.pragma "nounroll";
	mul.wide.s32 	%rd818, %r2828, 4;
	add.s64 	%rd819, %rd45, %rd818;
	add.s32 	%r2828, %r2828, 1;
	add.s64 	%rd820, %rd46, %rd818;
	ld.global.u32 	%r1852, [%rd819];
	mul.wide.s32 	%rd821, %r1852, 4;
	add.s64 	%rd822, %rd43, %rd821;
	ld.global.u32 	%r1853, [%rd4+1152];
	ld.global.u32 	%r1854, [%rd820];
	add.s32 	%r1855, %r1854, %r1853;
	atom.global.min.s32 	%r1856, [%rd822], %r1855;
	add.s32 	%r2831, %r2831, 1;
	setp.ne.s32 	%p110, %r2831, 0;
	@%p110 bra 	$L__BB0_149;
$L__BB0_150:
	add.s32 	%r1857, %r1, 320;
	setp.ge.s32 	%p111, %r1857, %r338;
	@%p111 bra 	$L__BB0_165;
	ld.global.u8 	%rs21, [%rd10+320];
	setp.eq.s16 	%p112, %rs21, 0;
	@%p112 bra 	$L__BB0_165;
	mov.b16 	%rs22, 0;
	st.global.u8 	[%rd10+320], %rs22;
	ld.global.u32 	%r2835, [%rd3+1280];
	mul.wide.s32 	%rd823, %r2835, 4;
	add.s64 	%rd824, %rd1, %rd823;
	ld.global.u32 	%r213, [%rd824];
	setp.lt.s32 	%p113, %r213, 1;
	@%p113 bra 	$L__BB0_165;
	add.s32 	%r1858, %r2835, 1;
	add.s32 	%r1859, %r213, %r2835;
	max.s32 	%r1860, %r1859, %r1858;
	sub.s32 	%r214, %r1860, %r2835;
	sub.s32 	%r1861, %r2835, %r1860;
	setp.gt.u32 	%p114, %r1861, -16;
	@%p114 bra 	$L__BB0_156;
	and.b32  	%r1862, %r214, -16;
	neg.s32 	%r2833, %r1862;
$L__BB0_155:
	.pragma "nounroll";
	ld.param.u64 	%rd1319, [_Z12SSSP_kernel1PiS_S_PbS_S_i_param_5];
	ld.param.u64 	%rd1286, [_Z12SSSP_kernel1PiS_S_PbS_S_i_param_2];
	mul.wide.s32 	%rd825, %r2835, 4;
	cvta.to.global.u64 	%rd826, %rd1286;
	add.s64 	%rd827, %rd826, %rd825;
	add.s64 	%rd828, %rd1, %rd825;
	ld.global.u32 	%r1863, [%rd828+4];
	cvta.to.global.u64 	%rd829, %rd1319;
	mul.wide.s32 	%rd830, %r1863, 4;
	add.s64 	%rd831, %rd829, %rd830;
	ld.global.u32 	%r1864, [%rd4+1280];
	ld.global.u32 	%r1865, [%rd827+4];
	add.s32 	%r1866, %r1865, %r1864;
	atom.global.min.s32 	%r1867, [%rd831], %r1866;
	ld.global.u32 	%r1868, [%rd828+8];
	mul.wide.s32 	%rd832, %r1868, 4;
	add.s64 	%rd833, %rd829, %rd832;
	ld.global.u32 	%r1869, [%rd4+1280];
	ld.global.u32 	%r1870, [%rd827+8];
	add.s32 	%r1871, %r1870, %r1869;
	atom.global.min.s32 	%r1872, [%rd833], %r1871;
	ld.global.u32 	%r1873, [%rd828+12];
	mul.wide.s32 	%rd834, %r1873, 4;
	add.s64 	%rd835, %rd829, %rd834;
	ld.global.u32 	%r1874, [%rd4+1280];
	ld.global.u32 	%r1875, [%rd827+12];
	add.s32 	%r1876, %r1875, %r1874;
	atom.global.min.s32 	%r1877, [%rd835], %r1876;
	ld.global.u32 	%r1878, [%rd828+16];
	mul.wide.s32 	%rd836, %r1878, 4;
	add.s64 	%rd837, %rd829, %rd836;
	ld.global.u32 	%r1879, [%rd4+1280];
	ld.global.u32 	%r1880, [%rd827+16];
	add.s32 	%r1881, %r1880, %r1879;
	atom.global.min.s32 	%r1882, [%rd837], %r1881;
	ld.global.u32 	%r1883, [%rd828+20];
	mul.wide.s32 	%rd838, %r1883, 4;
	add.s64 	%rd839, %rd829, %rd838;
	ld.global.u32 	%r1884, [%rd4+1280];
	ld.global.u32 	%r1885, [%rd827+20];
	add.s32 	%r1886, %r1885, %r1884;
	atom.global.min.s32 	%r1887, [%rd839], %r1886;
	ld.global.u32 	%r1888, [%rd828+24];
	mul.wide.s32 	%rd840, %r1888, 4;
	add.s64 	%rd841, %rd829, %rd840;
	ld.global.u32 	%r1889, [%rd4+1280];
	ld.global.u32 	%r1890, [%rd827+24];
	add.s32 	%r1891, %r1890, %r1889;
	atom.global.min.s32 	%r1892, [%rd841], %r1891;
	ld.global.u32 	%r1893, [%rd828+28];
	mul.wide.s32 	%rd842, %r1893, 4;
	add.s64 	%rd843, %rd829, %rd842;
	ld.global.u32 	%r1894, [%rd4+1280];
	ld.global.u32 	%r1895, [%rd827+28];
	add.s32 	%r1896, %r1895, %r1894;
	atom.global.min.s32 	%r1897, [%rd843], %r1896;
	ld.global.u32 	%r1898, [%rd828+32];
	mul.wide.s32 	%rd844, %r1898, 4;
	add.s64 	%rd845, %rd829, %rd844;
	ld.global.u32 	%r1899, [%rd4+1280];
	ld.global.u32 	%r1900, [%rd827+32];
	add.s32 	%r1901, %r1900, %r1899;
	atom.global.min.s32 	%r1902, [%rd845], %r1901;
	ld.global.u32 	%r1903, [%rd828+36];
	mul.wide.s32 	%rd846, %r1903, 4;
	add.s64 	%rd847, %rd829, %rd846;
	ld.global.u32 	%r1904, [%rd4+1280];
	ld.global.u32 	%r1905, [%rd827+36];
	add.s32 	%r1906, %r1905, %r1904;
	atom.global.min.s32 	%r1907, [%rd847], %r1906;
	ld.global.u32 	%r1908, [%rd828+40];
	mul.wide.s32 	%rd848, %r1908, 4;
	add.s64 	%rd849, %rd829, %rd848;
	ld.global.u32 	%r1909, [%rd4+1280];
	ld.global.u32 	%r1910, [%rd827+40];
	add.s32 	%r1911, %r1910, %r1909;
	atom.global.min.s32 	%r1912, [%rd849], %r1911;
	ld.global.u32 	%r1913, [%rd828+44];
	mul.wide.s32 	%rd850, %r1913, 4;
	add.s64 	%rd851, %rd829, %rd850;
	ld.global.u32 	%r1914, [%rd4+1280];
	ld.global.u32 	%r1915, [%rd827+44];
	add.s32 	%r1916, %r1915, %r1914;
	atom.global.min.s32 	%r1917, [%rd851], %r1916;
	ld.global.u32 	%r1918, [%rd828+48];
	mul.wide.s32 	%rd852, %r1918, 4;
	add.s64 	%rd853, %rd829, %rd852;
	ld.global.u32 	%r1919, [%rd4+1280];
	ld.global.u32 	%r1920, [%rd827+48];
	add.s32 	%r1921, %r1920, %r1919;
	atom.global.min.s32 	%r1922, [%rd853], %r1921;
	ld.global.u32 	%r1923, [%rd828+52];
	mul.wide.s32 	%rd854, %r1923, 4;
	add.s64 	%rd855, %rd829, %rd854;
	ld.global.u32 	%r1924, [%rd4+1280];
	ld.global.u32 	%r1925, [%rd827+52];
	add.s32 	%r1926, %r1925, %r1924;
	atom.global.min.s32 	%r1927, [%rd855], %r1926;
	ld.global.u32 	%r1928, [%rd828+56];
	mul.wide.s32 	%rd856, %r1928, 4;
	add.s64 	%rd857, %rd829, %rd856;
	ld.global.u32 	%r1929, [%rd4+1280];
	ld.global.u32 	%r1930, [%rd827+56];
	add.s32 	%r1931, %r1930, %r1929;
	atom.global.min.s32 	%r1932, [%rd857], %r1931;
	ld.global.u32 	%r1933, [%rd828+60];
	mul.wide.s32 	%rd858, %r1933, 4;
	add.s64 	%rd859, %rd829, %rd858;
	ld.global.u32 	%r1934, [%rd4+1280];
	ld.global.u32 	%r1935, [%rd827+60];
	add.s32 	%r1936, %r1935, %r1934;
	atom.global.min.s32 	%r1937, [%rd859], %r1936;
	add.s32 	%r2835, %r2835, 16;
	ld.global.u32 	%r1938, [%rd828+64];
	mul.wide.s32 	%rd860, %r1938, 4;
	add.s64 	%rd861, %rd829, %rd860;
	ld.global.u32 	%r1939, [%rd4+1280];
	ld.global.u32 	%r1940, [%rd827+64];
	add.s32 	%r1941, %r1940, %r1939;
	atom.global.min.s32 	%r1942, [%rd861], %r1941;
	add.s32 	%r2833, %r2833, 16;
	setp.ne.s32 	%p115, %r2833, 0;
	@%p115 bra 	$L__BB0_155;
$L__BB0_156:
	and.b32  	%r221, %r214, 15;
	setp.eq.s32 	%p116, %r221, 0;
	@%p116 bra 	$L__BB0_165;
	ld.param.u64 	%rd1320, [_Z12SSSP_kernel1PiS_S_PbS_S_i_param_5];
	ld.param.u64 	%rd1287, [_Z12SSSP_kernel1PiS_S_PbS_S_i_param_2];
	cvta.to.global.u64 	%rd47, %rd1320;
	cvta.to.global.u64 	%rd48, %rd1287;
	and.b32  	%r222, %r214, 7;
	setp.lt.u32 	%p117, %r221, 8;
	@%p117 bra 	$L__BB0_159;
	mul.wide.s32 	%rd862, %r2835, 4;
	add.s64 	%rd863, %rd1, %rd862;
	ld.global.u32 	%r1943, [%rd863+4];
	mul.wide.s32 	%rd864, %r1943, 4;
	add.s64 	%rd865, %rd47, %rd864;
	ld.global.u32 	%r1944, [%rd4+1280];
	add.s64 	%rd866, %rd48, %rd862;
	ld.global.u32 	%r1945, [%rd866+4];
	add.s32 	%r1946, %r1945, %r1944;
	atom.global.min.s32 	%r1947, [%rd865], %r1946;
	ld.global.u32 	%r1948, [%rd863+8];
	mul.wide.s32 	%rd867, %r1948, 4;
	add.s64 	%rd868, %rd47, %rd867;
	ld.global.u32 	%r1949, [%rd4+1280];
	ld.global.u32 	%r1950, [%rd866+8];
	add.s32 	%r1951, %r1950, %r1949;
	atom.global.min.s32 	%r1952, [%rd868], %r1951;
	ld.global.u32 	%r1953, [%rd863+12];
	mul.wide.s32 	%rd869, %r1953, 4;
	add.s64 	%rd870, %rd47, %rd869;
	ld.global.u32 	%r1954, [%rd4+1280];
	ld.global.u32 	%r1955, [%rd866+12];
	add.s32 	%r1956, %r1955, %r1954;
	atom.global.min.s32 	%r1957, [%rd870], %r1956;
	ld.global.u32 	%r1958, [%rd863+16];
	mul.wide.s32 	%rd871, %r1958, 4;
	add.s64 	%rd872, %rd47, %rd871;
	ld.global.u32 	%r1959, [%rd4+1280];
	ld.global.u32 	%r1960, [%rd866+16];
	add.s32 	%r1961, %r1960, %r1959;
	atom.global.min.s32 	%r1962, [%rd872], %r1961;
	ld.global.u32 	%r1963, [%rd863+20];
	mul.wide.s32 	%rd873, %r1963, 4;
	add.s64 	%rd874, %rd47, %rd873;
	ld.global.u32 	%r1964, [%rd4+1280];
	ld.global.u32 	%r1965, [%rd866+20];
	add.s32 	%r1966, %r1965, %r1964;
	atom.global.min.s32 	%r1967, [%rd874], %r1966;
	ld.global.u32 	%r1968, [%rd863+24];
	mul.wide.s32 	%rd875, %r1968, 4;
	add.s64 	%rd876, %rd47, %rd875;
	ld.global.u32 	%r1969, [%rd4+1280];
	ld.global.u32 	%r1970, [%rd866+24];
	add.s32 	%r1971, %r1970, %r1969;
	atom.global.min.s32 	%r1972, [%rd876], %r1971;
	ld.global.u32 	%r1973, [%rd863+28];
	mul.wide.s32 	%rd877, %r1973, 4;
	add.s64 	%rd878, %rd47, %rd877;
	ld.global.u32 	%r1974, [%rd4+1280];
	ld.global.u32 	%r1975, [%rd866+28];
	add.s32 	%r1976, %r1975, %r1974;
	atom.global.min.s32 	%r1977, [%rd878], %r1976;
	add.s32 	%r2835, %r2835, 8;
	ld.global.u32 	%r1978, [%rd863+32];
	mul.wide.s32 	%rd879, %r1978, 4;
	add.s64 	%rd880, %rd47, %rd879;
	ld.global.u32 	%r1979, [%rd4+1280];
	ld.global.u32 	%r1980, [%rd866+32];
	add.s32 	%r1981, %r1980, %r1979;
	atom.global.min.s32 	%r1982, [%rd880], %r1981;
$L__BB0_159:
	setp.eq.s32 	%p118, %r222, 0;
	@%p118 bra 	$L__BB0_165;
	and.b32  	%r225, %r214, 3;
	setp.lt.u32 	%p119, %r222, 4;
	@%p119 bra 	$L__BB0_162;
	mul.wide.s32 	%rd881, %r2835, 4;
	add.s64 	%rd882, %rd1, %rd881;
	ld.global.u32 	%r1983, [%rd882+4];
	mul.wide.s32 	%rd883, %r1983, 4;
	add.s64 	%rd884, %rd47, %rd883;
	ld.global.u32 	%r1984, [%rd4+1280];
	add.s64 	%rd885, %rd48, %rd881;
	ld.global.u32 	%r1985, [%rd885+4];
	add.s32 	%r1986, %r1985, %r1984;
	atom.global.min.s32 	%r1987, [%rd884], %r1986;
	ld.global.u32 	%r1988, [%rd882+8];
	mul.wide.s32 	%rd886, %r1988, 4;
	add.s64 	%rd887, %rd47, %rd886;
	ld.global.u32 	%r1989, [%rd4+1280];
	ld.global.u32 	%r1990, [%rd885+8];
	add.s32 	%r1991, %r1990, %r1989;
	atom.global.min.s32 	%r1992, [%rd887], %r1991;
	ld.global.u32 	%r1993, [%rd882+12];
	mul.wide.s32 	%rd888, %r1993, 4;
	add.s64 	%rd889, %rd47, %rd888;
	ld.global.u32 	%r1994, [%rd4+1280];
	ld.global.u32 	%r1995, [%rd885+12];
	add.s32 	%r1996, %r1995, %r1994;
	atom.global.min.s32 	%r1997, [%rd889], %r1996;
	add.s32 	%r2835, %r2835, 4;
	ld.global.u32 	%r1998, [%rd882+16];
	mul.wide.s32 	%rd890, %r1998, 4;
	add.s64 	%rd891, %rd47, %rd890;
	ld.global.u32 	%r1999, [%rd4+1280];
	ld.global.u32 	%r2000, [%rd885+16];
	add.s32 	%r2001, %r2000, %r1999;
	atom.global.min.s32 	%r2002, [%rd891], %r2001;
$L__BB0_162:
	setp.eq.s32 	%p120, %r225, 0;
	@%p120 bra 	$L__BB0_165;
	add.s64 	%rd49, %rd1, 4;
	add.s64 	%rd50, %rd48, 4;
	neg.s32 	%r2838, %r225;
$L__BB0_164:
	.pragma "nounroll";
	mul.wide.s32 	%rd892, %r2835, 4;
	add.s64 	%rd893, %rd49, %rd892;
	add.s32 	%r2835, %r2835, 1;
	add.s64 	%rd894, %rd50, %rd892;
	ld.global.u32 	%r2003, [%rd893];
	mul.wide.s32 	%rd895, %r2003, 4;
	add.s64 	%rd896, %rd47, %rd895;
	ld.global.u32 	%r2004, [%rd4+1280];
	ld.global.u32 	%r2005, [%rd894];
	add.s32 	%r2006, %r2005, %r2004;
	atom.global.min.s32 	%r2007, [%rd896], %r2006;
	add.s32 	%r2838, %r2838, 1;
	setp.ne.s32 	%p121, %r2838, 0;
	@%p121 bra 	$L__BB0_164;
$L__BB0_165:
	add.s32 	%r2008, %r1, 352;
	setp.ge.s32 	%p122, %r2008, %r338;
	@%p122 bra 	$L__BB0_180;
	ld.global.u8 	%rs23, [%rd10+352];
	setp.eq.s16 	%p123, %rs23, 0;
	@%p123 bra 	$L__BB0_180;
	mov.b16 	%rs24, 0;
	st.global.u8 	[%rd10+352], %rs24;
	ld.global.u32 	%r2842, [%rd3+1408];
	mul.wide.s32 	%rd897, %r2842, 4;
	add.s64 	%rd898, %rd1, %rd897;
	ld.global.u32 	%r234, [%rd898];
	setp.lt.s32 	%p124, %r234, 1;
	@%p124 bra 	$L__BB0_180;
	add.s32 	%r2009, %r2842, 1;
	add.s32 	%r2010, %r234, %r2842;
	max.s32 	%r2011, %r2010, %r2009;
	sub.s32 	%r235, %r2011, %r2842;
	sub.s32 	%r2012, %r2842, %r2011;
	setp.gt.u32 	%p125, %r2012, -16;
	@%p125 bra 	$L__BB0_171;
	and.b32  	%r2013, %r235, -16;
	neg.s32 	%r2840, %r2013;
$L__BB0_170:
	.pragma "nounroll";
	ld.param.u64 	%rd1321, [_Z12SSSP_kernel1PiS_S_PbS_S_i_param_5];
	ld.param.u64 	%rd1288, [_Z12SSSP_kernel1PiS_S_PbS_S_i_param_2];
	mul.wide.s32 	%rd899, %r2842, 4;
	cvta.to.global.u64 	%rd900, %rd1288;
	add.s64 	%rd901, %rd900, %rd899;
	add.s64 	%rd902, %rd1, %rd899;
	ld.global.u32 	%r2014, [%rd902+4];
	cvta.to.global.u64 	%rd903, %rd1321;
	mul.wide.s32 	%rd904, %r2014, 4;
	add.s64 	%rd905, %rd903, %rd904;
	ld.global.u32 	%r2015, [%rd4+1408];
	ld.global.u32 	%r2016, [%rd901+4];
	add.s32 	%r2017, %r2016, %r2015;
	atom.global.min.s32 	%r2018, [%rd905], %r2017;
	ld.global.u32 	%r2019, [%rd902+8];
	mul.wide.s32 	%rd906, %r2019, 4;
	add.s64 	%rd907, %rd903, %rd906;
	ld.global.u32 	%r2020, [%rd4+1408];
	ld.global.u32 	%r2021, [%rd901+8];
	add.s32 	%r2022, %r2021, %r2020;
	atom.global.min.s32 	%r2023, [%rd907], %r2022;
	ld.global.u32 	%r2024, [%rd902+12];
	mul.wide.s32 	%rd908, %r2024, 4;
	add.s64 	%rd909, %rd903, %rd908;
	ld.global.u32 	%r2025, [%rd4+1408];
	ld.global.u32 	%r2026, [%rd901+12];
	add.s32 	%r2027, %r2026, %r2025;
	atom.global.min.s32 	%r2028, [%rd909], %r2027;
	ld.global.u32 	%r2029, [%rd902+16];
	mul.wide.s32 	%rd910, %r2029, 4;
	add.s64 	%rd911, %rd903, %rd910;
	ld.global.u32 	%r2030, [%rd4+1408];
	ld.global.u32 	%r2031, [%rd901+16];
	add.s32 	%r2032, %r2031, %r2030;
	atom.global.min.s32 	%r2033, [%rd911], %r2032;
	ld.global.u32 	%r2034, [%rd902+20];
	mul.wide.s32 	%rd912, %r2034, 4;
	add.s64 	%rd913, %rd903, %rd912;
	ld.global.u32 	%r2035, [%rd4+1408];
	ld.global.u32 	%r2036, [%rd901+20];
	add.s32 	%r2037, %r2036, %r2035;
	atom.global.min.s32 	%r2038, [%rd913], %r2037;
	ld.global.u32 	%r2039, [%rd902+24];
	mul.wide.s32 	%rd914, %r2039, 4;
	add.s64 	%rd915, %rd903, %rd914;
	ld.global.u32 	%r2040, [%rd4+1408];
	ld.global.u32 	%r2041, [%rd901+24];
	add.s32 	%r2042, %r2041, %r2040;
	atom.global.min.s32 	%r2043, [%rd915], %r2042;
	ld.global.u32 	%r2044, [%rd902+28];
	mul.wide.s32 	%rd916, %r2044, 4;
	add.s64 	%rd917, %rd903, %rd916;
	ld.global.u32 	%r2045, [%rd4+1408];
	ld.global.u32 	%r2046, [%rd901+28];
	add.s32 	%r2047, %r2046, %r2045;
	atom.global.min.s32 	%r2048, [%rd917], %r2047;
	ld.global.u32 	%r2049, [%rd902+32];
	mul.wide.s32 	%rd918, %r2049, 4;
	add.s64 	%rd919, %rd903, %rd918;
	ld.global.u32 	%r2050, [%rd4+1408];
	ld.global.u32 	%r2051, [%rd901+32];
	add.s32 	%r2052, %r2051, %r2050;
	atom.global.min.s32 	%r2053, [%rd919], %r2052;
	ld.global.u32 	%r2054, [%rd902+36];
	mul.wide.s32 	%rd920, %r2054, 4;
	add.s64 	%rd921, %rd903, %rd920;
	ld.global.u32 	%r2055, [%rd4+1408];
	ld.global.u32 	%r2056, [%rd901+36];
	add.s32 	%r2057, %r2056, %r2055;
	atom.global.min.s32 	%r2058, [%rd921], %r2057;
	ld.global.u32 	%r2059, [%rd902+40];
	mul.wide.s32 	%rd922, %r2059, 4;
	add.s64 	%rd923, %rd903, %rd922;
	ld.global.u32 	%r2060, [%rd4+1408];
	ld.global.u32 	%r2061, [%rd901+40];
	add.s32 	%r2062, %r2061, %r2060;
	atom.global.min.s32 	%r2063, [%rd923], %r2062;
	ld.global.u32 	%r2064, [%rd902+44];
	mul.wide.s32 	%rd924, %r2064, 4;
	add.s64 	%rd925, %rd903, %rd924;
	ld.global.u32 	%r2065, [%rd4+1408];
	ld.global.u32 	%r2066, [%rd901+44];
	add.s32 	%r2067, %r2066, %r2065;
	atom.global.min.s32 	%r2068, [%rd925], %r2067;
	ld.global.u32 	%r2069, [%rd902+48];
	mul.wide.s32 	%rd926, %r2069, 4;
	add.s64 	%rd927, %rd903, %rd926;
	ld.global.u32 	%r2070, [%rd4+1408];
	ld.global.u32 	%r2071, [%rd901+48];
	add.s32 	%r2072, %r2071, %r2070;
	atom.global.min.s32 	%r2073, [%rd927], %r2072;
	ld.global.u32 	%r2074, [%rd902+52];
	mul.wide.s32 	%rd928, %r2074, 4;
	add.s64 	%rd929, %rd903, %rd928;
	ld.global.u32 	%r2075, [%rd4+1408];
	ld.global.u32 	%r2076, [%rd901+52];
	add.s32 	%r2077, %r2076, %r2075;
	atom.global.min.s32 	%r2078, [%rd929], %r2077;
	ld.global.u32 	%r2079, [%rd902+56];
	mul.wide.s32 	%rd930, %r2079, 4;
	add.s64 	%rd931, %rd903, %rd930;
	ld.global.u32 	%r2080, [%rd4+1408];
	ld.global.u32 	%r2081, [%rd901+56];
	add.s32 	%r2082, %r2081, %r2080;
	atom.global.min.s32 	%r2083, [%rd931], %r2082;
	ld.global.u32 	%r2084, [%rd902+60];
	mul.wide.s32 	%rd932, %r2084, 4;
	add.s64 	%rd933, %rd903, %rd932;
	ld.global.u32 	%r2085, [%rd4+1408];
	ld.global.u32 	%r2086, [%rd901+60];
	add.s32 	%r2087, %r2086, %r2085;
	atom.global.min.s32 	%r2088, [%rd933], %r2087;
	add.s32 	%r2842, %r2842, 16;
	ld.global.u32 	%r2089, [%rd902+64];
	mul.wide.s32 	%rd934, %r2089, 4;
	add.s64 	%rd935, %rd903, %rd934;
	ld.global.u32 	%r2090, [%rd4+1408];
	ld.global.u32 	%r2091, [%rd901+64];
	add.s32 	%r2092, %r2091, %r2090;
	atom.global.min.s32 	%r2093, [%rd935], %r2092;
	add.s32 	%r2840, %r2840, 16;
	setp.ne.s32 	%p126, %r2840, 0;
	@%p126 bra 	$L__BB0_170;
$L__BB0_171:
	and.b32  	%r242, %r235, 15;
	setp.eq.s32 	%p127, %r242, 0;
	@%p127 bra 	$L__BB0_180;
	ld.param.u64 	%rd1322, [_Z12SSSP_kernel1PiS_S_PbS_S_i_param_5];
	ld.param.u64 	%rd1289, [_Z12SSSP_kernel1PiS_S_PbS_S_i_param_2];
	cvta.to.global.u64 	%rd51, %rd1322;
	cvta.to.global.u64 	%rd52, %rd1289;
	and.b32  	%r243, %r235, 7;
	setp.lt.u32 	%p128, %r242, 8;
	@%p128 bra 	$L__BB0_174;
	mul.wide.s32 	%rd936, %r2842, 4;
	add.s64 	%rd937, %rd1, %rd936;
	ld.global.u32 	%r2094, [%rd937+4];
	mul.wide.s32 	%rd938, %r2094, 4;
	add.s64 	%rd939, %rd51, %rd938;
	ld.global.u32 	%r2095, [%rd4+1408];
	add.s64 	%rd940, %rd52, %rd936;
	ld.global.u32 	%r2096, [%rd940+4];
	add.s32 	%r2097, %r2096, %r2095;
	atom.global.min.s32 	%r2098, [%rd939], %r2097;
	ld.global.u32 	%r2099, [%rd937+8];
	mul.wide.s32 	%rd941, %r2099, 4;
	add.s64 	%rd942, %rd51, %rd941;
	ld.global.u32 	%r2100, [%rd4+1408];
	ld.global.u32 	%r2101, [%rd940+8];
	add.s32 	%r2102, %r2101, %r2100;
	atom.global.min.s32 	%r2103, [%rd942], %r2102;
	ld.global.u32 	%r2104, [%rd937+12];
	mul.wide.s32 	%rd943, %r2104, 4;
	add.s64 	%rd944, %rd51, %rd943;
	ld.global.u32 	%r2105, [%rd4+1408];
	ld.global.u32 	%r2106, [%rd940+12];
	add.s32 	%r2107, %r2106, %r2105;
	atom.global.min.s32 	%r2108, [%rd944], %r2107;
	ld.global.u32 	%r2109, [%rd937+16];
	mul.wide.s32 	%rd945, %r2109, 4;
	add.s64 	%rd946, %rd51, %rd945;
	ld.global.u32 	%r2110, [%rd4+1408];
	ld.global.u32 	%r2111, [%rd940+16];
	add.s32 	%r2112, %r2111, %r2110;
	atom.global.min.s32 	%r2113, [%rd946], %r2112;
	ld.global.u32 	%r2114, [%rd937+20];
	mul.wide.s32 	%rd947, %r2114, 4;
	add.s64 	%rd948, %rd51, %rd947;
	ld.global.u32 	%r2115, [%rd4+1408];
	ld.global.u32 	%r2116, [%rd940+20];
	add.s32 	%r2117, %r2116, %r2115;
	atom.global.min.s32 	%r2118, [%rd948], %r2117;
	ld.global.u32 	%r2119, [%rd937+24];
	mul.wide.s32 	%rd949, %r2119, 4;
	add.s64 	%rd950, %rd51, %rd949;
	ld.global.u32 	%r2120, [%rd4+1408];
	ld.global.u32 	%r2121, [%rd940+24];
	add.s32 	%r2122, %r2121, %r2120;
	atom.global.min.s32 	%r2123, [%rd950], %r2122;
	ld.global.u32 	%r2124, [%rd937+28];
	mul.wide.s32 	%rd951, %r2124, 4;
	add.s64 	%rd952, %rd51, %rd951;
	ld.global.u32 	%r2125, [%rd4+1408];
	ld.global.u32 	%r2126, [%rd940+28];
	add.s32 	%r2127, %r2126, %r2125;
	atom.global.min.s32 	%r2128, [%rd952], %r2127;
	add.s32 	%r2842, %r2842, 8;
	ld.global.u32 	%r2129, [%rd937+32];
	mul.wide.s32 	%rd953, %r2129, 4;
	add.s64 	%rd954, %rd51, %rd953;
	ld.global.u32 	%r2130, [%rd4+1408];
	ld.global.u32 	%r2131, [%rd940+32];
	add.s32 	%r2132, %r2131, %r2130;
	atom.global.min.s32 	%r2133, [%rd954], %r2132;
$L__BB0_174:
	setp.eq.s32 	%p129, %r243, 0;
	@%p129 bra 	$L__BB0_180;
	and.b32  	%r246, %r235, 3;
	setp.lt.u32 	%p130, %r243, 4;
	@%p130 bra 	$L__BB0_177;
	mul.wide.s32 	%rd955, %r2842, 4;
	add.s64 	%rd956, %rd1, %rd955;
	ld.global.u32 	%r2134, [%rd956+4];
	mul.wide.s32 	%rd957, %r2134, 4;
	add.s64 	%rd958, %rd51, %rd957;
	ld.global.u32 	%r2135, [%rd4+1408];
	add.s64 	%rd959, %rd52, %rd955;
	ld.global.u32 	%r2136, [%rd959+4];
	add.s32 	%r2137, %r2136, %r2135;
	atom.global.min.s32 	%r2138, [%rd958], %r2137;
	ld.global.u32 	%r2139, [%rd956+8];
	mul.wide.s32 	%rd960, %r2139, 4;
	add.s64 	%rd961, %rd51, %rd960;
	ld.global.u32 	%r2140, [%rd4+1408];
	ld.global.u32 	%r2141, [%rd959+8];
	add.s32 	%r2142, %r2141, %r2140;
	atom.global.min.s32 	%r2143, [%rd961], %r2142;
	ld.global.u32 	%r2144, [%rd956+12];
	mul.wide.s32 	%rd962, %r2144, 4;
	add.s64 	%rd963, %rd51, %rd962;
	ld.global.u32 	%r2145, [%rd4+1408];
	ld.global.u32 	%r2146, [%rd959+12];
	add.s32 	%r2147, %r2146, %r2145;
	atom.global.min.s32 	%r2148, [%rd963], %r2147;
	add.s32 	%r2842, %r2842, 4;
	ld.global.u32 	%r2149, [%rd956+16];
	mul.wide.s32 	%rd964, %r2149, 4;
	add.s64 	%rd965, %rd51, %rd964;
	ld.global.u32 	%r2150, [%rd4+1408];
	ld.global.u32 	%r2151, [%rd959+16];
	add.s32 	%r2152, %r2151, %r2150;
	atom.global.min.s32 	%r2153, [%rd965], %r2152;
$L__BB0_177:
	setp.eq.s32 	%p131, %r246, 0;
	@%p131 bra 	$L__BB0_180;
	add.s64 	%rd53, %rd1, 4;
	add.s64 	%rd54, %rd52, 4;
	neg.s32 	%r2845, %r246;
$L__BB0_179:
	.pragma "nounroll";
	mul.wide.s32 	%rd966, %r2842, 4;
	add.s64 	%rd967, %rd53, %rd966;
	add.s32 	%r2842, %r2842, 1;
	add.s64 	%rd968, %rd54, %rd966;
	ld.global.u32 	%r2154, [%rd967];
	mul.wide.s32 	%rd969, %r2154, 4;
	add.s64 	%rd970, %rd51, %rd969;
	ld.global.u32 	%r2155, [%rd4+1408];
	ld.global.u32 	%r2156, [%rd968];
	add.s32 	%r2157, %r2156, %r2155;
	atom.global.min.s32 	%r2158, [%rd970], %r2157;
	add.s32 	%r2845, %r2845, 1;
	setp.ne.s32 	%p132, %r2845, 0;
	@%p132 bra 	$L__BB0_179;
$L__BB0_180:
	add.s32 	%r2159, %r1, 384;
	setp.ge.s32 	%p133, %r2159, %r338;
	@%p133 bra 	$L__BB0_195;
	ld.global.u8 	%rs25, [%rd10+384];
	setp.eq.s16 	%p134, %rs25, 0;
	@%p134 bra 	$L__BB0_195;
	mov.b16 	%rs26, 0;
	st.global.u8 	[%rd10+384], %rs26;
	ld.global.u32 	%r2849, [%rd3+1536];
	mul.wide.s32 	%rd971, %r2849, 4;
	add.s64 	%rd972, %rd1, %rd971;
	ld.global.u32 	%r255, [%rd972];
	setp.lt.s32 	%p135, %r255, 1;
	@%p135 bra 	$L__BB0_195;
	add.s32 	%r2160, %r2849, 1;
	add.s32 	%r2161, %r255, %r2849;
	max.s32 	%r2162, %r2161, %r2160;
	sub.s32 	%r256, %r2162, %r2849;
	sub.s32 	%r2163, %r2849, %r2162;
	setp.gt.u32 	%p136, %r2163, -16;
	@%p136 bra 	$L__BB0_186;
	and.b32  	%r2164, %r256, -16;
	neg.s32 	%r2847, %r2164;
$L__BB0_185:
	.pragma "nounroll";
	ld.param.u64 	%rd1323, [_Z12SSSP_kernel1PiS_S_PbS_S_i_param_5];
	ld.param.u64 	%rd1290, [_Z12SSSP_kernel1PiS_S_PbS_S_i_param_2];
	mul.wide.s32 	%rd973, %r2849, 4;
	cvta.to.global.u64 	%rd974, %rd1290;
	add.s64 	%rd975, %rd974, %rd973;
	add.s64 	%rd976, %rd1, %rd973;
	ld.global.u32 	%r2165, [%rd976+4];
	cvta.to.global.u64 	%rd977, %rd1323;
	mul.wide.s32 	%rd978, %r2165, 4;
	add.s64 	%rd979, %rd977, %rd978;
	ld.global.u32 	%r2166, [%rd4+1536];
	ld.global.u32 	%r2167, [%rd975+4];
	add.s32 	%r2168, %r2167, %r2166;
	atom.global.min.s32 	%r2169, [%rd979], %r2168;
	ld.global.u32 	%r2170, [%rd976+8];
	mul.wide.s32 	%rd980, %r2170, 4;
	add.s64 	%rd981, %rd977, %rd980;
	ld.global.u32 	%r2171, [%rd4+1536];
	ld.global.u32 	%r2172, [%rd975+8];
	add.s32 	%r2173, %r2172, %r2171;
	atom.global.min.s32 	%r2174, [%rd981], %r2173;
	ld.global.u32 	%r2175, [%rd976+12];
	mul.wide.s32 	%rd982, %r2175, 4;
	add.s64 	%rd983, %rd977, %rd982;
	ld.global.u32 	%r2176, [%rd4+1536];
	ld.global.u32 	%r2177, [%rd975+12];
	add.s32 	%r2178, %r2177, %r2176;
	atom.global.min.s32 	%r2179, [%rd983], %r2178;
	ld.global.u32 	%r2180, [%rd976+16];
	mul.wide.s32 	%rd984, %r2180, 4;
	add.s64 	%rd985, %rd977, %rd984;
	ld.global.u32 	%r2181, [%rd4+1536];
	ld.global.u32 	%r2182, [%rd975+16];
	add.s32 	%r2183, %r2182, %r2181;
	atom.global.min.s32 	%r2184, [%rd985], %r2183;
	ld.global.u32 	%r2185, [%rd976+20];
	mul.wide.s32 	%rd986, %r2185, 4;
	add.s64 	%rd987, %rd977, %rd986;
	ld.global.u32 	%r2186, [%rd4+1536];
	ld.global.u32 	%r2187, [%rd975+20];
	add.s32 	%r2188, %r2187, %r2186;
	atom.global.min.s32 	%r2189, [%rd987], %r2188;
	ld.global.u32 	%r2190, [%rd976+24];
	mul.wide.s32 	%rd988, %r2190, 4;
	add.s64 	%rd989, %rd977, %rd988;
	ld.global.u32 	%r2191, [%rd4+1536];
	ld.global.u32 	%r2192, [%rd975+24];
	add.s32 	%r2193, %r2192, %r2191;
	atom.global.min.s32 	%r2194, [%rd989], %r2193;
	ld.global.u32 	%r2195, [%rd976+28];
	mul.wide.s32 	%rd990, %r2195, 4;
	add.s64 	%rd991, %rd977, %rd990;
	ld.global.u32 	%r2196, [%rd4+1536];
	ld.global.u32 	%r2197, [%rd975+28];
	add.s32 	%r2198, %r2197, %r2196;
	atom.global.min.s32 	%r2199, [%rd991], %r2198;
	ld.global.u32 	%r2200, [%rd976+32];
	mul.wide.s32 	%rd992, %r2200, 4;
	add.s64 	%rd993, %rd977, %rd992;
	ld.global.u32 	%r2201, [%rd4+1536];
	ld.global.u32 	%r2202, [%rd975+32];
	add.s32 	%r2203, %r2202, %r2201;
	atom.global.min.s32 	%r2204, [%rd993], %r2203;
	ld.global.u32 	%r2205, [%rd976+36];
	mul.wide.s32 	%rd994, %r2205, 4;
	add.s64 	%rd995, %rd977, %rd994;
	ld.global.u32 	%r2206, [%rd4+1536];
	ld.global.u32 	%r2207, [%rd975+36];
	add.s32 	%r2208, %r2207, %r2206;
	atom.global.min.s32 	%r2209, [%rd995], %r2208;
	ld.global.u32 	%r2210, [%rd976+40];
	mul.wide.s32 	%rd996, %r2210, 4;
	add.s64 	%rd997, %rd977, %rd996;
	ld.global.u32 	%r2211, [%rd4+1536];
	ld.global.u32 	%r2212, [%rd975+40];
	add.s32 	%r2213, %r2212, %r2211;
	atom.global.min.s32 	%r2214, [%rd997], %r2213;
	ld.global.u32 	%r2215, [%rd976+44];
	mul.wide.s32 	%rd998, %r2215, 4;
	add.s64 	%rd999, %rd977, %rd998;
	ld.global.u32 	%r2216, [%rd4+1536];
	ld.global.u32 	%r2217, [%rd975+44];
	add.s32 	%r2218, %r2217, %r2216;
	atom.global.min.s32 	%r2219, [%rd999], %r2218;
	ld.global.u32 	%r2220, [%rd976+48];
	mul.wide.s32 	%rd1000, %r2220, 4;
	add.s64 	%rd1001, %rd977, %rd1000;
	ld.global.u32 	%r2221, [%rd4+1536];
	ld.global.u32 	%r2222, [%rd975+48];
	add.s32 	%r2223, %r2222, %r2221;
	atom.global.min.s32 	%r2224, [%rd1001], %r2223;
	ld.global.u32 	%r2225, [%rd976+52];
	mul.wide.s32 	%rd1002, %r2225, 4;
	add.s64 	%rd1003, %rd977, %rd1002;
	ld.global.u32 	%r2226, [%rd4+1536];
	ld.global.u32 	%r2227, [%rd975+52];
	add.s32 	%r2228, %r2227, %r2226;
	atom.global.min.s32 	%r2229, [%rd1003], %r2228;
	ld.global.u32 	%r2230, [%rd976+56];
	mul.wide.s32 	%rd1004, %r2230, 4;
	add.s64 	%rd1005, %rd977, %rd1004;
	ld.global.u32 	%r2231, [%rd4+1536];
	ld.global.u32 	%r2232, [%rd975+56];
	add.s32 	%r2233, %r2232, %r2231;
	atom.global.min.s32 	%r2234, [%rd1005], %r2233;
	ld.global.u32 	%r2235, [%rd976+60];
	mul.wide.s32 	%rd1006, %r2235, 4;
	add.s64 	%rd1007, %rd977, %rd1006;
	ld.global.u32 	%r2236, [%rd4+1536];
	ld.global.u32 	%r2237, [%rd975+60];
	add.s32 	%r2238, %r2237, %r2236;
	atom.global.min.s32 	%r2239, [%rd1007], %r2238;
	add.s32 	%r2849, %r2849, 16;
	ld.global.u32 	%r2240, [%rd976+64];
	mul.wide.s32 	%rd1008, %r2240, 4;
	add.s64 	%rd1009, %rd977, %rd1008;
	ld.global.u32 	%r2241, [%rd4+1536];
	ld.global.u32 	%r2242, [%rd975+64];
	add.s32 	%r2243, %r2242, %r2241;
	atom.global.min.s32 	%r2244, [%rd1009], %r2243;
	add.s32 	%r2847, %r2847, 16;
	setp.ne.s32 	%p137, %r2847, 0;
	@%p137 bra 	$L__BB0_185;
$L__BB0_186:
	and.b32  	%r263, %r256, 15;
	setp.eq.s32 	%p138, %r263, 0;
	@%p138 bra 	$L__BB0_195;
	ld.param.u64 	%rd1324, [_Z12SSSP_kernel1PiS_S_PbS_S_i_param_5];
	ld.param.u64 	%rd1291, [_Z12SSSP_kernel1PiS_S_PbS_S_i_param_2];
	cvta.to.global.u64 	%rd55, %rd1324;
	cvta.to.global.u64 	%rd56, %rd1291;
	and.b32  	%r264, %r256, 7;
	setp.lt.u32 	%p139, %r263, 8;
	@%p139 bra 	$L__BB0_189;
	mul.wide.s32 	%rd1010, %r2849, 4;
	add.s64 	%rd1011, %rd1, %rd1010;
	ld.global.u32 	%r2245, [%rd1011+4];
	mul.wide.s32 	%rd1012, %r2245, 4;
	add.s64 	%rd1013, %rd55, %rd1012;
	ld.global.u32 	%r2246, [%rd4+1536];
	add.s64 	%rd1014, %rd56, %rd1010;
	ld.global.u32 	%r2247, [%rd1014+4];
	add.s32 	%r2248, %r2247, %r2246;
	atom.global.min.s32 	%r2249, [%rd1013], %r2248;
	ld.global.u32 	%r2250, [%rd1011+8];
	mul.wide.s32 	%rd1015, %r2250, 4;
	add.s64 	%rd1016, %rd55, %rd1015;
	ld.global.u32 	%r2251, [%rd4+1536];
	ld.global.u32 	%r2252, [%rd1014+8];
	add.s32 	%r2253, %r2252, %r2251;
	atom.global.min.s32 	%r2254, [%rd1016], %r2253;
	ld.global.u32 	%r2255, [%rd1011+12];
	mul.wide.s32 	%rd1017, %r2255, 4;
	add.s64 	%rd1018, %rd55, %rd1017;
	ld.global.u32 	%r2256, [%rd4+1536];
	ld.global.u32 	%r2257, [%rd1014+12];
	add.s32 	%r2258, %r2257, %r2256;
	atom.global.min.s32 	%r2259, [%rd1018], %r2258;
	ld.global.u32 	%r2260, [%rd1011+16];
	mul.wide.s32 	%rd1019, %r2260, 4;
	add.s64 	%rd1020, %rd55, %rd1019;
	ld.global.u32 	%r2261, [%rd4+1536];
	ld.global.u32 	%r2262, [%rd1014+16];
	add.s32 	%r2263, %r2262, %r2261;
	atom.global.min.s32 	%r2264, [%rd1020], %r2263;
	ld.global.u32 	%r2265, [%rd1011+20];
	mul.wide.s32 	%rd1021, %r2265, 4;
	add.s64 	%rd1022, %rd55, %rd1021;
	ld.global.u32 	%r2266, [%rd4+1536];
	ld.global.u32 	%r2267, [%rd1014+20];
	add.s32 	%r2268, %r2267, %r2266;
	atom.global.min.s32 	%r2269, [%rd1022], %r2268;
	ld.global.u32 	%r2270, [%rd1011+24];
	mul.wide.s32 	%rd1023, %r2270, 4;
	add.s64 	%rd1024, %rd55, %rd1023;
	ld.global.u32 	%r2271, [%rd4+1536];
	ld.global.u32 	%r2272, [%rd1014+24];
	add.s32 	%r2273, %r2272, %r2271;
	atom.global.min.s32 	%r2274, [%rd1024], %r2273;
	ld.global.u32 	%r2275, [%rd1011+28];
	mul.wide.s32 	%rd1025, %r2275, 4;
	add.s64 	%rd1026, %rd55, %rd1025;
	ld.global.u32 	%r2276, [%rd4+1536];
	ld.global.u32 	%r2277, [%rd1014+28];
	add.s32 	%r2278, %r2277, %r2276;
	atom.global.min.s32 	%r2279, [%rd1026], %r2278;
	add.s32 	%r2849, %r2849, 8;
	ld.global.u32 	%r2280, [%rd1011+32];
	mul.wide.s32 	%rd1027, %r2280, 4;
	add.s64 	%rd1028, %rd55, %rd1027;
	ld.global.u32 	%r2281, [%rd4+1536];
	ld.global.u32 	%r2282, [%rd1014+32];
	add.s32 	%r2283, %r2282, %r2281;
	atom.global.min.s32 	%r2284, [%rd1028], %r2283;
$L__BB0_189:
	setp.eq.s32 	%p140, %r264, 0;
	@%p140 bra 	$L__BB0_195;
	and.b32  	%r267, %r256, 3;
	setp.lt.u32 	%p141, %r264, 4;
	@%p141 bra 	$L__BB0_192;
	mul.wide.s32 	%rd1029, %r2849, 4;
	add.s64 	%rd1030, %rd1, %rd1029;
	ld.global.u32 	%r2285, [%rd1030+4];
	mul.wide.s32 	%rd1031, %r2285, 4;
	add.s64 	%rd1032, %rd55, %rd1031;
	ld.global.u32 	%r2286, [%rd4+1536];
	add.s64 	%rd1033, %rd56, %rd1029;
	ld.global.u32 	%r2287, [%rd1033+4];
	add.s32 	%r2288, %r2287, %r2286;
	atom.global.min.s32 	%r2289, [%rd1032], %r2288;
	ld.global.u32 	%r2290, [%rd1030+8];
	mul.wide.s32 	%rd1034, %r2290, 4;
	add.s64 	%rd1035, %rd55, %rd1034;
	ld.global.u32 	%r2291, [%rd4+1536];
	ld.global.u32 	%r2292, [%rd1033+8];
	add.s32 	%r2293, %r2292, %r2291;
	atom.global.min.s32 	%r2294, [%rd1035], %r2293;
	ld.global.u32 	%r2295, [%rd1030+12];
	mul.wide.s32 	%rd1036, %r2295, 4;
	add.s64 	%rd1037, %rd55, %rd1036;
	ld.global.u32 	%r2296, [%rd4+1536];
	ld.global.u32 	%r2297, [%rd1033+12];
	add.s32 	%r2298, %r2297, %r2296;
	atom.global.min.s32 	%r2299, [%rd1037], %r2298;
	add.s32 	%r2849, %r2849, 4;
	ld.global.u32 	%r2300, [%rd1030+16];
	mul.wide.s32 	%rd1038, %r2300, 4;
	add.s64 	%rd1039, %rd55, %rd1038;
	ld.global.u32 	%r2301, [%rd4+1536];
	ld.global.u32 	%r2302, [%rd1033+16];
	add.s32 	%r2303, %r2302, %r2301;
	atom.global.min.s32 	%r2304, [%rd1039], %r2303;
$L__BB0_192:
	setp.eq.s32 	%p142, %r267, 0;
	@%p142 bra 	$L__BB0_195;
	add.s64 	%rd57, %rd1, 4;
	add.s64 	%rd58, %rd56, 4;
	neg.s32 	%r2852, %r267;
$L__BB0_194:
	.pragma "nounroll";
	mul.wide.s32 	%rd1040, %r2849, 4;
	add.s64 	%rd1041, %rd57, %rd1040;
	add.s32 	%r2849, %r2849, 1;
	add.s64 	%rd1042, %rd58, %rd1040;
	ld.global.u32 	%r2305, [%rd1041];
	mul.wide.s32 	%rd1043, %r2305, 4;
	add.s64 	%rd1044, %rd55, %rd1043;
	ld.global.u32 	%r2306, [%rd4+1536];
	ld.global.u32 	%r2307, [%rd1042];
	add.s32 	%r2308, %r2307, %r2306;
	atom.global.min.s32 	%r2309, [%rd1044], %r2308;
	add.s32 	%r2852, %r2852, 1;
	setp.ne.s32 	%p143, %r2852, 0;
	@%p143 bra 	$L__BB0_194;
$L__BB0_195:
	add.s32 	%r2310, %r1, 416;
	setp.ge.s32 	%p144, %r2310, %r338;
	@%p144 bra 	$L__BB0_210;
	ld.global.u8 	%rs27, [%rd10+416];
	setp.eq.s16 	%p145, %rs27, 0;
	@%p145 bra 	$L__BB0_210;
	mov.b16 	%rs28, 0;
	st.global.u8 	[%rd10+416], %rs28;
	ld.global.u32 	%r2856, [%rd3+1664];
	mul.wide.s32 	%rd1045, %r2856, 4;
	add.s64 	%rd1046, %rd1, %rd1045;
	ld.global.u32 	%r276, [%rd1046];
	setp.lt.s32 	%p146, %r276, 1;
	@%p146 bra 	$L__BB0_210;
	add.s32 	%r2311, %r2856, 1;
	add.s32 	%r2312, %r276, %r2856;
	max.s32 	%r2313, %r2312, %r2311;
	sub.s32 	%r277, %r2313, %r2856;
	sub.s32 	%r2314, %r2856, %r2313;
	setp.gt.u32 	%p147, %r2314, -16;
	@%p147 bra 	$L__BB0_201;
	and.b32  	%r2315, %r277, -16;
	neg.s32 	%r2854, %r2315;
$L__BB0_200:
	.pragma "nounroll";
	ld.param.u64 	%rd1325, [_Z12SSSP_kernel1PiS_S_PbS_S_i_param_5];
	ld.param.u64 	%rd1292, [_Z12SSSP_kernel1PiS_S_PbS_S_i_param_2];
	mul.wide.s32 	%rd1047, %r2856, 4;
	cvta.to.global.u64 	%rd1048, %rd1292;
	add.s64 	%rd1049, %rd1048, %rd1047;
	add.s64 	%rd1050, %rd1, %rd1047;
	ld.global.u32 	%r2316, [%rd1050+4];
	cvta.to.global.u64 	%rd1051, %rd1325;
	mul.wide.s32 	%rd1052, %r2316, 4;
	add.s64 	%rd1053, %rd1051, %rd1052;
	ld.global.u32 	%r2317, [%rd4+1664];
	ld.global.u32 	%r2318, [%rd1049+4];
	add.s32 	%r2319, %r2318, %r2317;
	atom.global.min.s32 	%r2320, [%rd1053], %r2319;
	ld.global.u32 	%r2321, [%rd1050+8];
	mul.wide.s32 	%rd1054, %r2321, 4;
	add.s64 	%rd1055, %rd1051, %rd1054;
	ld.global.u32 	%r2322, [%rd4+1664];
	ld.global.u32 	%r2323, [%rd1049+8];
	add.s32 	%r2324, %r2323, %r2322;
	atom.global.min.s32 	%r2325, [%rd1055], %r2324;
	ld.global.u32 	%r2326, [%rd1050+12];
	mul.wide.s32 	%rd1056, %r2326, 4;
	add.s64 	%rd1057, %rd1051, %rd1056;
	ld.global.u32 	%r2327, [%rd4+1664];
	ld.global.u32 	%r2328, [%rd1049+12];
	add.s32 	%r2329, %r2328, %r2327;
	atom.global.min.s32 	%r2330, [%rd1057], %r2329;
	ld.global.u32 	%r2331, [%rd1050+16];
	mul.wide.s32 	%rd1058, %r2331, 4;
	add.s64 	%rd1059, %rd1051, %rd1058;
	ld.global.u32 	%r2332, [%rd4+1664];
	ld.global.u32 	%r2333, [%rd1049+16];
	add.s32 	%r2334, %r2333, %r2332;
	atom.global.min.s32 	%r2335, [%rd1059], %r2334;
	ld.global.u32 	%r2336, [%rd1050+20];
	mul.wide.s32 	%rd1060, %r2336, 4;
	add.s64 	%rd1061, %rd1051, %rd1060;
	ld.global.u32 	%r2337, [%rd4+1664];
	ld.global.u32 	%r2338, [%rd1049+20];
	add.s32 	%r2339, %r2338, %r2337;
	atom.global.min.s32 	%r2340, [%rd1061], %r2339;
	ld.global.u32 	%r2341, [%rd1050+24];
	mul.wide.s32 	%rd1062, %r2341, 4;
	add.s64 	%rd1063, %rd1051, %rd1062;
	ld.global.u32 	%r2342, [%rd4+1664];
	ld.global.u32 	%r2343, [%rd1049+24];
	add.s32 	%r2344, %r2343, %r2342;
	atom.global.min.s32 	%r2345, [%rd1063], %r2344;
	ld.global.u32 	%r2346, [%rd1050+28];
	mul.wide.s32 	%rd1064, %r2346, 4;
	add.s64 	%rd1065, %rd1051, %rd1064;
	ld.global.u32 	%r2347, [%rd4+1664];
	ld.global.u32 	%r2348, [%rd1049+28];
	add.s32 	%r2349, %r2348, %r2347;
	atom.global.min.s32 	%r2350, [%rd1065], %r2349;
	ld.global.u32 	%r2351, [%rd1050+32];
	mul.wide.s32 	%rd1066, %r2351, 4;
	add.s64 	%rd1067, %rd1051, %rd1066;
	ld.global.u32 	%r2352, [%rd4+1664];
	ld.global.u32 	%r2353, [%rd1049+32];
	add.s32 	%r2354, %r2353, %r2352;
	atom.global.min.s32 	%r2355, [%rd1067], %r2354;
	ld.global.u32 	%r2356, [%rd1050+36];
	mul.wide.s32 	%rd1068, %r2356, 4;
	add.s64 	%rd1069, %rd1051, %rd1068;
	ld.global.u32 	%r2357, [%rd4+1664];
	ld.global.u32 	%r2358, [%rd1049+36];
	add.s32 	%r2359, %r2358, %r2357;
	atom.global.min.s32 	%r2360, [%rd1069], %r2359;
	ld.global.u32 	%r2361, [%rd1050+40];
	mul.wide.s32 	%rd1070, %r2361, 4;
	add.s64 	%rd1071, %rd1051, %rd1070;
	ld.global.u32 	%r2362, [%rd4+1664];
	ld.global.u32 	%r2363, [%rd1049+40];
	add.s32 	%r2364, %r2363, %r2362;
	atom.global.min.s32 	%r2365, [%rd1071], %r2364;
	ld.global.u32 	%r2366, [%rd1050+44];
	mul.wide.s32 	%rd1072, %r2366, 4;
	add.s64 	%rd1073, %rd1051, %rd1072;
	ld.global.u32 	%r2367, [%rd4+1664];
	ld.global.u32 	%r2368, [%rd1049+44];
	add.s32 	%r2369, %r2368, %r2367;
	atom.global.min.s32 	%r2370, [%rd1073], %r2369;
	ld.global.u32 	%r2371, [%rd1050+48];
	mul.wide.s32 	%rd1074, %r2371, 4;
	add.s64 	%rd1075, %rd1051, %rd1074;
	ld.global.u32 	%r2372, [%rd4+1664];
	ld.global.u32 	%r2373, [%rd1049+48];
	add.s32 	%r2374, %r2373, %r2372;
	atom.global.min.s32 	%r2375, [%rd1075], %r2374;
	ld.global.u32 	%r2376, [%rd1050+52];
	mul.wide.s32 	%rd1076, %r2376, 4;
	add.s64 	%rd1077, %rd1051, %rd1076;
	ld.global.u32 	%r2377, [%rd4+1664];
	ld.global.u32 	%r2378, [%rd1049+52];
	add.s32 	%r2379, %r2378, %r2377;
	atom.global.min.s32 	%r2380, [%rd1077], %r2379;
	ld.global.u32 	%r2381, [%rd1050+56];
	mul.wide.s32 	%rd1078, %r2381, 4;
	add.s64 	%rd1079, %rd1051, %rd1078;
	ld.global.u32 	%r2382, [%rd4+1664];
	ld.global.u32 	%r2383, [%rd1049+56];
	add.s32 	%r2384, %r2383, %r2382;
	atom.global.min.s32 	%r2385, [%rd1079], %r2384;
	ld.global.u32 	%r2386, [%rd1050+60];
	mul.wide.s32 	%rd1080, %r2386, 4;
	add.s64 	%rd1081, %rd1051, %rd1080;
	ld.global.u32 	%r2387, [%rd4+1664];
	ld.global.u32 	%r2388, [%rd1049+60];
	add.s32 	%r2389, %r2388, %r2387;
	atom.global.min.s32 	%r2390, [%rd1081], %r2389;
	add.s32 	%r2856, %r2856, 16;
	ld.global.u32 	%r2391, [%rd1050+64];
	mul.wide.s32 	%rd1082, %r2391, 4;
	add.s64 	%rd1083, %rd1051, %rd1082;
	ld.global.u32 	%r2392, [%rd4+1664];
	ld.global.u32 	%r2393, [%rd1049+64];
	add.s32 	%r2394, %r2393, %r2392;
	atom.global.min.s32 	%r2395, [%rd1083], %r2394;
	add.s32 	%r2854, %r2854, 16;
	setp.ne.s32 	%p148, %r2854, 0;
	@%p148 bra 	$L__BB0_200;
$L__BB0_201:
	and.b32  	%r284, %r277, 15;
	setp.eq.s32 	%p149, %r284, 0;
	@%p149 bra 	$L__BB0_210;
	ld.param.u64 	%rd1326, [_Z12SSSP_kernel1PiS_S_PbS_S_i_param_5];
	ld.param.u64 	%rd1293, [_Z12SSSP_kernel1PiS_S_PbS_S_i_param_2];
	cvta.to.global.u64 	%rd59, %rd1326;
	cvta.to.global.u64 	%rd60, %rd1293;
	and.b32  	%r285, %r277, 7;
	setp.lt.u32 	%p150, %r284, 8;
	@%p150 bra 	$L__BB0_204;
	mul.wide.s32 	%rd1084, %r2856, 4;
	add.s64 	%rd1085, %rd1, %rd1084;
	ld.global.u32 	%r2396, [%rd1085+4];
	mul.wide.s32 	%rd1086, %r2396, 4;
	add.s64 	%rd1087, %rd59, %rd1086;
	ld.global.u32 	%r2397, [%rd4+1664];
	add.s64 	%rd1088, %rd60, %rd1084;
	ld.global.u32 	%r2398, [%rd1088+4];
	add.s32 	%r2399, %r2398, %r2397;
	atom.global.min.s32 	%r2400, [%rd1087], %r2399;
	ld.global.u32 	%r2401, [%rd1085+8];
	mul.wide.s32 	%rd1089, %r2401, 4;
	add.s64 	%rd1090, %rd59, %rd1089;
	ld.global.u32 	%r2402, [%rd4+1664];
	ld.global.u32 	%r2403, [%rd1088+8];
	add.s32 	%r2404, %r2403, %r2402;
	atom.global.min.s32 	%r2405, [%rd1090], %r2404;
	ld.global.u32 	%r2406, [%rd1085+12];
	mul.wide.s32 	%rd1091, %r2406, 4;
	add.s64 	%rd1092, %rd59, %rd1091;
	ld.global.u32 	%r2407, [%rd4+1664];
	ld.global.u32 	%r2408, [%rd1088+12];
	add.s32 	%r2409, %r2408, %r2407;
	atom.global.min.s32 	%r2410, [%rd1092], %r2409;
	ld.global.u32 	%r2411, [%rd1085+16];
	mul.wide.s32 	%rd1093, %r2411, 4;
	add.s64 	%rd1094, %rd59, %rd1093;
	ld.global.u32 	%r2412, [%rd4+1664];
	ld.global.u32 	%r2413, [%rd1088+16];
	add.s32 	%r2414, %r2413, %r2412;
	atom.global.min.s32 	%r2415, [%rd1094], %r2414;
	ld.global.u32 	%r2416, [%rd1085+20];
	mul.wide.s32 	%rd1095, %r2416, 4;
	add.s64 	%rd1096, %rd59, %rd1095;
	ld.global.u32 	%r2417, [%rd4+1664];
	ld.global.u32 	%r2418, [%rd1088+20];
	add.s32 	%r2419, %r2418, %r2417;
	atom.global.min.s32 	%r2420, [%rd1096], %r2419;
	ld.global.u32 	%r2421, [%rd1085+24];
	mul.wide.s32 	%rd1097, %r2421, 4;
	add.s64 	%rd1098, %rd59, %rd1097;
	ld.global.u32 	%r2422, [%rd4+1664];
	ld.global.u32 	%r2423, [%rd1088+24];
	add.s32 	%r2424, %r2423, %r2422;
	atom.global.min.s32 	%r2425, [%rd1098], %r2424;
	ld.global.u32 	%r2426, [%rd1085+28];
	mul.wide.s32 	%rd1099, %r2426, 4;
	add.s64 	%rd1100, %rd59, %rd1099;
	ld.global.u32 	%r2427, [%rd4+1664];
	ld.global.u32 	%r2428, [%rd1088+28];
	add.s32 	%r2429, %r2428, %r2427;
	atom.global.min.s32 	%r2430, [%rd1100], %r2429;
	add.s32 	%r2856, %r2856, 8;
	ld.global.u32 	%r2431, [%rd1085+32];
	mul.wide.s32 	%rd1101, %r2431, 4;
	add.s64 	%rd1102, %rd59, %rd1101;
	ld.global.u32 	%r2432, [%rd4+1664];
	ld.global.u32 	%r2433, [%rd1088+32];
	add.s32 	%r2434, %r2433, %r2432;
	atom.global.min.s32 	%r2435, [%rd1102], %r2434;
$L__BB0_204:
	setp.eq.s32 	%p151, %r285, 0;
	@%p151 bra 	$L__BB0_210;
	and.b32  	%r288, %r277, 3;
	setp.lt.u32 	%p152, %r285, 4;
	@%p152 bra 	$L__BB0_207;
	mul.wide.s32 	%rd1103, %r2856, 4;
	add.s64 	%rd1104, %rd1, %rd1103;
	ld.global.u32 	%r2436, [%rd1104+4];
	mul.wide.s32 	%rd1105, %r2436, 4;
	add.s64 	%rd1106, %rd59, %rd1105;
	ld.global.u32 	%r2437, [%rd4+1664];
	add.s64 	%rd1107, %rd60, %rd1103;
	ld.global.u32 	%r2438, [%rd1107+4];
	add.s32 	%r2439, %r2438, %r2437;
	atom.global.min.s32 	%r2440, [%rd1106], %r2439;
	ld.global.u32 	%r2441, [%rd1104+8];
	mul.wide.s32 	%rd1108, %r2441, 4;
	add.s64 	%rd1109, %rd59, %rd1108;
	ld.global.u32 	%r2442, [%rd4+1664];
	ld.global.u32 	%r2443, [%rd1107+8];
	add.s32 	%r2444, %r2443, %r2442;
	atom.global.min.s32 	%r2445, [%rd1109], %r2444;
	ld.global.u32 	%r2446, [%rd1104+12];
	mul.wide.s32 	%rd1110, %r2446, 4;
	add.s64 	%rd1111, %rd59, %rd1110;
	ld.global.u32 	%r2447, [%rd4+1664];
	ld.global.u32 	%r2448, [%rd1107+12];
	add.s32 	%r2449, %r2448, %r2447;
	atom.global.min.s32 	%r2450, [%rd1111], %r2449;
	add.s32 	%r2856, %r2856, 4;
	ld.global.u32 	%r2451, [%rd1104+16];
	mul.wide.s32 	%rd1112, %r2451, 4;
	add.s64 	%rd1113, %rd59, %rd1112;
	ld.global.u32 	%r2452, [%rd4+1664];
	ld.global.u32 	%r2453, [%rd1107+16];
	add.s32 	%r2454, %r2453, %r2452;
	atom.global.min.s32 	%r2455, [%rd1113], %r2454;
$L__BB0_207:
	setp.eq.s32 	%p153, %r288, 0;
	@%p153 bra 	$L__BB0_210;
	add.s64 	%rd61, %rd1, 4;
	add.s64 	%rd62, %rd60, 4;
	neg.s32 	%r2859, %r288;
$L__BB0_209:
	.pragma "nounroll";
	mul.wide.s32 	%rd1114, %r2856, 4;
	add.s64 	%rd1115, %rd61, %rd1114;
	add.s32 	%r2856, %r2856, 1;
	add.s64 	%rd1116, %rd62, %rd1114;
	ld.global.u32 	%r2456, [%rd1115];
	mul.wide.s32 	%rd1117, %r2456, 4;
	add.s64 	%rd1118, %rd59, %rd1117;
	ld.global.u32 	%r2457, [%rd4+1664];
	ld.global.u32 	%r2458, [%rd1116];
	add.s32 	%r2459, %r2458, %r2457;
	atom.global.min.s32 	%r2460, [%rd1118], %r2459;
	add.s32 	%r2859, %r2859, 1;
	setp.ne.s32 	%p154, %r2859, 0;
	@%p154 bra 	$L__BB0_209;
$L__BB0_210:
	add.s32 	%r2461, %r1, 448;
	setp.ge.s32 	%p155, %r2461, %r338;
	@%p155 bra 	$L__BB0_225;
	ld.global.u8 	%rs29, [%rd10+448];
	setp.eq.s16 	%p156, %rs29, 0;
	@%p156 bra 	$L__BB0_225;
	mov.b16 	%rs30, 0;
	st.global.u8 	[%rd10+448], %rs30;
	ld.global.u32 	%r2863, [%rd3+1792];
	mul.wide.s32 	%rd1119, %r2863, 4;
	add.s64 	%rd1120, %rd1, %rd1119;
	ld.global.u32 	%r297, [%rd1120];
	setp.lt.s32 	%p157, %r297, 1;
	@%p157 bra 	$L__BB0_225;
	add.s32 	%r2462, %r2863, 1;
	add.s32 	%r2463, %r297, %r2863;
	max.s32 	%r2464, %r2463, %r2462;
	sub.s32 	%r298, %r2464, %r2863;
	sub.s32 	%r2465, %r2863, %r2464;
	setp.gt.u32 	%p158, %r2465, -16;
	@%p158 bra 	$L__BB0_216;
	and.b32  	%r2466, %r298, -16;
	neg.s32 	%r2861, %r2466;
$L__BB0_215:
	.pragma "nounroll";
	ld.param.u64 	%rd1327, [_Z12SSSP_kernel1PiS_S_PbS_S_i_param_5];
	ld.param.u64 	%rd1294, [_Z12SSSP_kernel1PiS_S_PbS_S_i_param_2];
	mul.wide.s32 	%rd1121, %r2863, 4;
	cvta.to.global.u64 	%rd1122, %rd1294;
	add.s64 	%rd1123, %rd1122, %rd1121;
	add.s64 	%rd1124, %rd1, %rd1121;
	ld.global.u32 	%r2467, [%rd1124+4];
	cvta.to.global.u64 	%rd1125, %rd1327;
	mul.wide.s32 	%rd1126, %r2467, 4;
	add.s64 	%rd1127, %rd1125, %rd1126;
	ld.global.u32 	%r2468, [%rd4+1792];
	ld.global.u32 	%r2469, [%rd1123+4];
	add.s32 	%r2470, %r2469, %r2468;
	atom.global.min.s32 	%r2471, [%rd1127], %r2470;
	ld.global.u32 	%r2472, [%rd1124+8];
	mul.wide.s32 	%rd1128, %r2472, 4;
	add.s64 	%rd1129, %rd1125, %rd1128;
	ld.global.u32 	%r2473, [%rd4+1792];
	ld.global.u32 	%r2474, [%rd1123+8];
	add.s32 	%r2475, %r2474, %r2473;
	atom.global.min.s32 	%r2476, [%rd1129], %r2475;
	ld.global.u32 	%r2477, [%rd1124+12];
	mul.wide.s32 	%rd1130, %r2477, 4;
	add.s64 	%rd1131, %rd1125, %rd1130;
	ld.global.u32 	%r2478, [%rd4+1792];
	ld.global.u32 	%r2479, [%rd1123+12];
	add.s32 	%r2480, %r2479, %r2478;
	atom.global.min.s32 	%r2481, [%rd1131], %r2480;
	ld.global.u32 	%r2482, [%rd1124+16];
	mul.wide.s32 	%rd1132, %r2482, 4;
	add.s64 	%rd1133, %rd1125, %rd1132;
	ld.global.u32 	%r2483, [%rd4+1792];
	ld.global.u32 	%r2484, [%rd1123+16];
	add.s32 	%r2485, %r2484, %r2483;
	atom.global.min.s32 	%r2486, [%rd1133], %r2485;
	ld.global.u32 	%r2487, [%rd1124+20];
	mul.wide.s32 	%rd1134, %r2487, 4;
	add.s64 	%rd1135, %rd1125, %rd1134;
	ld.global.u32 	%r2488, [%rd4+1792];
	ld.global.u32 	%r2489, [%rd1123+20];
	add.s32 	%r2490, %r2489, %r2488;
	atom.global.min.s32 	%r2491, [%rd1135], %r2490;
	ld.global.u32 	%r2492, [%rd1124+24];
	mul.wide.s32 	%rd1136, %r2492, 4;
	add.s64 	%rd1137, %rd1125, %rd1136;
	ld.global.u32 	%r2493, [%rd4+1792];
	ld.global.u32 	%r2494, [%rd1123+24];
	add.s32 	%r2495, %r2494, %r2493;
	atom.global.min.s32 	%r2496, [%rd1137], %r2495;
	ld.global.u32 	%r2497, [%rd1124+28];
	mul.wide.s32 	%rd1138, %r2497, 4;
	add.s64 	%rd1139, %rd1125, %rd1138;
	ld.global.u32 	%r2498, [%rd4+1792];
	ld.global.u32 	%r2499, [%rd1123+28];
	add.s32 	%r2500, %r2499, %r2498;
	atom.global.min.s32 	%r2501, [%rd1139], %r2500;
	ld.global.u32 	%r2502, [%rd1124+32];
	mul.wide.s32 	%rd1140, %r2502, 4;
	add.s64 	%rd1141, %rd1125, %rd1140;
	ld.global.u32 	%r2503, [%rd4+1792];
	ld.global.u32 	%r2504, [%rd1123+32];
	add.s32 	%r2505, %r2504, %r2503;
	atom.global.min.s32 	%r2506, [%rd1141], %r2505;
	ld.global.u32 	%r2507, [%rd1124+36];
	mul.wide.s32 	%rd1142, %r2507, 4;
	add.s64 	%rd1143, %rd1125, %rd1142;
	ld.global.u32 	%r2508, [%rd4+1792];
	ld.global.u32 	%r2509, [%rd1123+36];
	add.s32 	%r2510, %r2509, %r2508;
	atom.global.min.s32 	%r2511, [%rd1143], %r2510;
	ld.global.u32 	%r2512, [%rd1124+40];
	mul.wide.s32 	%rd1144, %r2512, 4;
	add.s64 	%rd1145, %rd1125, %rd1144;
	ld.global.u32 	%r2513, [%rd4+1792];
	ld.global.u32 	%r2514, [%rd1123+40];
	add.s32 	%r2515, %r2514, %r2513;
	atom.global.min.s32 	%r2516, [%rd1145], %r2515;
	ld.global.u32 	%r2517, [%rd1124+44];
	mul.wide.s32 	%rd1146, %r2517, 4;
	add.s64 	%rd1147, %rd1125, %rd1146;
	ld.global.u32 	%r2518, [%rd4+1792];
	ld.global.u32 	%r2519, [%rd1123+44];
	add.s32 	%r2520, %r2519, %r2518;
	atom.global.min.s32 	%r2521, [%rd1147], %r2520;
	ld.global.u32 	%r2522, [%rd1124+48];
	mul.wide.s32 	%rd1148, %r2522, 4;
	add.s64 	%rd1149, %rd1125, %rd1148;
	ld.global.u32 	%r2523, [%rd4+1792];
	ld.global.u32 	%r2524, [%rd1123+48];
	add.s32 	%r2525, %r2524, %r2523;
	atom.global.min.s32 	%r2526, [%rd1149], %r2525;
	ld.global.u32 	%r2527, [%rd1124+52];
	mul.wide.s32 	%rd1150, %r2527, 4;
	add.s64 	%rd1151, %rd1125, %rd1150;
	ld.global.u32 	%r2528, [%rd4+1792];
	ld.global.u32 	%r2529, [%rd1123+52];
	add.s32 	%r2530, %r2529, %r2528;
	atom.global.min.s32 	%r2531, [%rd1151], %r2530;
	ld.global.u32 	%r2532, [%rd1124+56];
	mul.wide.s32 	%rd1152, %r2532, 4;
	add.s64 	%rd1153, %rd1125, %rd1152;
	ld.global.u32 	%r2533, [%rd4+1792];
	ld.global.u32 	%r2534, [%rd1123+56];
	add.s32 	%r2535, %r2534, %r2533;
	atom.global.min.s32 	%r2536, [%rd1153], %r2535;
	ld.global.u32 	%r2537, [%rd1124+60];
	mul.wide.s32 	%rd1154, %r2537, 4;
	add.s64 	%rd1155, %rd1125, %rd1154;
	ld.global.u32 	%r2538, [%rd4+1792];
	ld.global.u32 	%r2539, [%rd1123+60];
	add.s32 	%r2540, %r2539, %r2538;
	atom.global.min.s32 	%r2541, [%rd1155], %r2540;
	add.s32 	%r2863, %r2863, 16;
	ld.global.u32 	%r2542, [%rd1124+64];
	mul.wide.s32 	%rd1156, %r2542, 4;
	add.s64 	%rd1157, %rd1125, %rd1156;
	ld.global.u32 	%r2543, [%rd4+1792];
	ld.global.u32 	%r2544, [%rd1123+64];
	add.s32 	%r2545, %r2544, %r2543;
	atom.global.min.s32 	%r2546, [%rd1157], %r2545;
	add.s32 	%r2861, %r2861, 16;
	setp.ne.s32 	%p159, %r2861, 0;
	@%p159 bra 	$L__BB0_215;
$L__BB0_216:
	and.b32  	%r305, %r298, 15;
	setp.eq.s32 	%p160, %r305, 0;
	@%p160 bra 	$L__BB0_225;
	ld.param.u64 	%rd1328, [_Z12SSSP_kernel1PiS_S_PbS_S_i_param_5];
	ld.param.u64 	%rd1295, [_Z12SSSP_kernel1PiS_S_PbS_S_i_param_2];
	cvta.to.global.u64 	%rd63, %rd1328;
	cvta.to.global.u64 	%rd64, %rd1295;
	and.b32  	%r306, %r298, 7;
	setp.lt.u32 	%p161, %r305, 8;
	@%p161 bra 	$L__BB0_219;
	mul.wide.s32 	%rd1158, %r2863, 4;
	add.s64 	%rd1159, %rd1, %rd1158;
	ld.global.u32 	%r2547, [%rd1159+4];
	mul.wide.s32 	%rd1160, %r2547, 4;
	add.s64 	%rd1161, %rd63, %rd1160;
	ld.global.u32 	%r2548, [%rd4+1792];
	add.s64 	%rd1162, %rd64, %rd1158;
	ld.global.u32 	%r2549, [%rd1162+4];
	add.s32 	%r2550, %r2549, %r2548;
	atom.global.min.s32 	%r2551, [%rd1161], %r2550;
	ld.global.u32 	%r2552, [%rd1159+8];
	mul.wide.s32 	%rd1163, %r2552, 4;
	add.s64 	%rd1164, %rd63, %rd1163;
	ld.global.u32 	%r2553, [%rd4+1792];
	ld.global.u32 	%r2554, [%rd1162+8];
	add.s32 	%r2555, %r2554, %r2553;
	atom.global.min.s32 	%r2556, [%rd1164], %r2555;
	ld.global.u32 	%r2557, [%rd1159+12];
	mul.wide.s32 	%rd1165, %r2557, 4;
	add.s64 	%rd1166, %rd63, %rd1165;
	ld.global.u32 	%r2558, [%rd4+1792];
	ld.global.u32 	%r2559, [%rd1162+12];
	add.s32 	%r2560, %r2559, %r2558;
	atom.global.min.s32 	%r2561, [%rd1166], %r2560;
	ld.global.u32 	%r2562, [%rd1159+16];
	mul.wide.s32 	%rd1167, %r2562, 4;
	add.s64 	%rd1168, %rd63, %rd1167;
	ld.global.u32 	%r2563, [%rd4+1792];
	ld.global.u32 	%r2564, [%rd1162+16];
	add.s32 	%r2565, %r2564, %r2563;
	atom.global.min.s32 	%r2566, [%rd1168], %r2565;
	ld.global.u32 	%r2567, [%rd1159+20];
	mul.wide.s32 	%rd1169, %r2567, 4;
	add.s64 	%rd1170, %rd63, %rd1169;
	ld.global.u32 	%r2568, [%rd4+1792];
	ld.global.u32 	%r2569, [%rd1162+20];
	add.s32 	%r2570, %r2569, %r2568;
	atom.global.min.s32 	%r2571, [%rd1170], %r2570;
	ld.global.u32 	%r2572, [%rd1159+24];
	mul.wide.s32 	%rd1171, %r2572, 4;
	add.s64 	%rd1172, %rd63, %rd1171;
	ld.global.u32 	%r2573, [%rd4+1792];
	ld.global.u32 	%r2574, [%rd1162+24];
	add.s32 	%r2575, %r2574, %r2573;
	atom.global.min.s32 	%r2576, [%rd1172], %r2575;
	ld.global.u32 	%r2577, [%rd1159+28];
	mul.wide.s32 	%rd1173, %r2577, 4;
	add.s64 	%rd1174, %rd63, %rd1173;
	ld.global.u32 	%r2578, [%rd4+1792];
	ld.global.u32 	%r2579, [%rd1162+28];
	add.s32 	%r2580, %r2579, %r2578;
	atom.global.min.s32 	%r2581, [%rd1174], %r2580;
	add.s32 	%r2863, %r2863, 8;
	ld.global.u32 	%r2582, [%rd1159+32];
	mul.wide.s32 	%rd1175, %r2582, 4;
	add.s64 	%rd1176, %rd63, %rd1175;
	ld.global.u32 	%r2583, [%rd4+1792];
	ld.global.u32 	%r2584, [%rd1162+32];
	add.s32 	%r2585, %r2584, %r2583;
	atom.global.min.s32 	%r2586, [%rd1176], %r2585;
$L__BB0_219:
	setp.eq.s32 	%p162, %r306, 0;
	@%p162 bra 	$L__BB0_225;
	and.b32  	%r309, %r298, 3;
	setp.lt.u32 	%p163, %r306, 4;
	@%p163 bra 	$L__BB0_222;
	mul.wide.s32 	%rd1177, %r2863, 4;
	add.s64 	%rd1178, %rd1, %rd1177;
	ld.global.u32 	%r2587, [%rd1178+4];
	mul.wide.s32 	%rd1179, %r2587, 4;
	add.s64 	%rd1180, %rd63, %rd1179;
	ld.global.u32 	%r2588, [%rd4+1792];
	add.s64 	%rd1181, %rd64, %rd1177;
	ld.global.u32 	%r2589, [%rd1181+4];
	add.s32 	%r2590, %r2589, %r2588;
	atom.global.min.s32 	%r2591, [%rd1180], %r2590;
	ld.global.u32 	%r2592, [%rd1178+8];
	mul.wide.s32 	%rd1182, %r2592, 4;
	add.s64 	%rd1183, %rd63, %rd1182;
	ld.global.u32 	%r2593, [%rd4+1792];
	ld.global.u32 	%r2594, [%rd1181+8];
	add.s32 	%r2595, %r2594, %r2593;
	atom.global.min.s32 	%r2596, [%rd1183], %r2595;
	ld.global.u32 	%r2597, [%rd1178+12];
	mul.wide.s32 	%rd1184, %r2597, 4;
	add.s64 	%rd1185, %rd63, %rd1184;
	ld.global.u32 	%r2598, [%rd4+1792];
	ld.global.u32 	%r2599, [%rd1181+12];
	add.s32 	%r2600, %r2599, %r2598;
	atom.global.min.s32 	%r2601, [%rd1185], %r2600;
	add.s32 	%r2863, %r2863, 4;
	ld.global.u32 	%r2602, [%rd1178+16];
	mul.wide.s32 	%rd1186, %r2602, 4;
	add.s64 	%rd1187, %rd63, %rd1186;
	ld.global.u32 	%r2603, [%rd4+1792];
	ld.global.u32 	%r2604, [%rd1181+16];
	add.s32 	%r2605, %r2604, %r2603;
	atom.global.min.s32 	%r2606, [%rd1187], %r2605;
$L__BB0_222:
	setp.eq.s32 	%p164, %r309, 0;
	@%p164 bra 	$L__BB0_225;
	add.s64 	%rd65, %rd1, 4;
	add.s64 	%rd66, %rd64, 4;
	neg.s32 	%r2866, %r309;
$L__BB0_224:
	.pragma "nounroll";
	mul.wide.s32 	%rd1188, %r2863, 4;
	add.s64 	%rd1189, %rd65, %rd1188;
	add.s32 	%r2863, %r2863, 1;
	add.s64 	%rd1190, %rd66, %rd1188;
	ld.global.u32 	%r2607, [%rd1189];
	mul.wide.s32 	%rd1191, %r2607, 4;
	add.s64 	%rd1192, %rd63, %rd1191;
	ld.global.u32 	%r2608, [%rd4+1792];
	ld.global.u32 	%r2609, [%rd1190];
	add.s32 	%r2610, %r2609, %r2608;
	atom.global.min.s32 	%r2611, [%rd1192], %r2610;
	add.s32 	%r2866, %r2866, 1;
	setp.ne.s32 	%p165, %r2866, 0;
	@%p165 bra 	$L__BB0_224;
$L__BB0_225:
	add.s32 	%r2612, %r1, 480;
	setp.ge.s32 	%p166, %r2612, %r338;
	@%p166 bra 	$L__BB0_240;
	ld.global.u8 	%rs31, [%rd10+480];
	setp.eq.s16 	%p167, %rs31, 0;
	@%p167 bra 	$L__BB0_240;
	mov.b16 	%rs32, 0;
	st.global.u8 	[%rd10+480], %rs32;
	ld.global.u32 	%r2870, [%rd3+1920];
	mul.wide.s32 	%rd1193, %r2870, 4;
	add.s64 	%rd1194, %rd1, %rd1193;
	ld.global.u32 	%r318, [%rd1194];
	setp.lt.s32 	%p168, %r318, 1;
	@%p168 bra 	$L__BB0_240;
	ld.param.u64 	%rd1329, [_Z12SSSP_kernel1PiS_S_PbS_S_i_param_5];
	cvta.to.global.u64 	%rd67, %rd1329;
	add.s32 	%r2613, %r2870, 1;
	add.s32 	%r2614, %r318, %r2870;
	max.s32 	%r2615, %r2614, %r2613;
	sub.s32 	%r319, %r2615, %r2870;
	sub.s32 	%r2616, %r2870, %r2615;
	setp.gt.u32 	%p169, %r2616, -16;
	@%p169 bra 	$L__BB0_231;
	and.b32  	%r2617, %r319, -16;
	neg.s32 	%r2868, %r2617;
$L__BB0_230:
	.pragma "nounroll";
	ld.param.u64 	%rd1296, [_Z12SSSP_kernel1PiS_S_PbS_S_i_param_2];
	mul.wide.s32 	%rd1195, %r2870, 4;
	cvta.to.global.u64 	%rd1196, %rd1296;
	add.s64 	%rd1197, %rd1196, %rd1195;
	add.s64 	%rd1198, %rd1, %rd1195;
	ld.global.u32 	%r2618, [%rd1198+4];
	mul.wide.s32 	%rd1199, %r2618, 4;
	add.s64 	%rd1200, %rd67, %rd1199;
	ld.global.u32 	%r2619, [%rd4+1920];
	ld.global.u32 	%r2620, [%rd1197+4];
	add.s32 	%r2621, %r2620, %r2619;
	atom.global.min.s32 	%r2622, [%rd1200], %r2621;
	ld.global.u32 	%r2623, [%rd1198+8];
	mul.wide.s32 	%rd1201, %r2623, 4;
	add.s64 	%rd1202, %rd67, %rd1201;
	ld.global.u32 	%r2624, [%rd4+1920];
	ld.global.u32 	%r2625, [%rd1197+8];
	add.s32 	%r2626, %r2625, %r2624;
	atom.global.min.s32 	%r2627, [%rd1202], %r2626;
	ld.global.u32 	%r2628, [%rd1198+12];
	mul.wide.s32 	%rd1203, %r2628, 4;
	add.s64 	%rd1204, %rd67, %rd1203;
	ld.global.u32 	%r2629, [%rd4+1920];
	ld.global.u32 	%r2630, [%rd1197+12];
	add.s32 	%r2631, %r2630, %r2629;
	atom.global.min.s32 	%r2632, [%rd1204], %r2631;
	ld.global.u32 	%r2633, [%rd1198+16];
	mul.wide.s32 	%rd1205, %r2633, 4;
	add.s64 	%rd1206, %rd67, %rd1205;
	ld.global.u32 	%r2634, [%rd4+1920];
	ld.global.u32 	%r2635, [%rd1197+16];
	add.s32 	%r2636, %r2635, %r2634;
	atom.global.min.s32 	%r2637, [%rd1206], %r2636;
	ld.global.u32 	%r2638, [%rd1198+20];
	mul.wide.s32 	%rd1207, %r2638, 4;
	add.s64 	%rd1208, %rd67, %rd1207;
	ld.global.u32 	%r2639, [%rd4+1920];
	ld.global.u32 	%r2640, [%rd1197+20];
	add.s32 	%r2641, %r2640, %r2639;
	atom.global.min.s32 	%r2642, [%rd1208], %r2641;
	ld.global.u32 	%r2643, [%rd1198+24];
	mul.wide.s32 	%rd1209, %r2643, 4;
	add.s64 	%rd1210, %rd67, %rd1209;
	ld.global.u32 	%r2644, [%rd4+1920];
	ld.global.u32 	%r2645, [%rd1197+24];
	add.s32 	%r2646, %r2645, %r2644;
	atom.global.min.s32 	%r2647, [%rd1210], %r2646;
	ld.global.u32 	%r2648, [%rd1198+28];
	mul.wide.s32 	%rd1211, %r2648, 4;
	add.s64 	%rd1212, %rd67, %rd1211;
	ld.global.u32 	%r2649, [%rd4+1920];
	ld.global.u32 	%r2650, [%rd1197+28];
	add.s32 	%r2651, %r2650, %r2649;
	atom.global.min.s32 	%r2652, [%rd1212], %r2651;
	ld.global.u32 	%r2653, [%rd1198+32];
	mul.wide.s32 	%rd1213, %r2653, 4;
	add.s64 	%rd1214, %rd67, %rd1213;
	ld.global.u32 	%r2654, [%rd4+1920];
	ld.global.u32 	%r2655, [%rd1197+32];
	add.s32 	%r2656, %r2655, %r2654;
	atom.global.min.s32 	%r2657, [%rd1214], %r2656;
	ld.global.u32 	%r2658, [%rd1198+36];
	mul.wide.s32 	%rd1215, %r2658, 4;
	add.s64 	%rd1216, %rd67, %rd1215;
	ld.global.u32 	%r2659, [%rd4+1920];
	ld.global.u32 	%r2660, [%rd1197+36];
	add.s32 	%r2661, %r2660, %r2659;
	atom.global.min.s32 	%r2662, [%rd1216], %r2661;
	ld.global.u32 	%r2663, [%rd1198+40];
	mul.wide.s32 	%rd1217, %r2663, 4;
	add.s64 	%rd1218, %rd67, %rd1217;
	ld.global.u32 	%r2664, [%rd4+1920];
	ld.global.u32 	%r2665, [%rd1197+40];
	add.s32 	%r2666, %r2665, %r2664;
	atom.global.min.s32 	%r2667, [%rd1218], %r2666;
	ld.global.u32 	%r2668, [%rd1198+44];
	mul.wide.s32 	%rd1219, %r2668, 4;
	add.s64 	%rd1220, %rd67, %rd1219;
	ld.global.u32 	%r2669, [%rd4+1920];
	ld.global.u32 	%r2670, [%rd1197+44];
	add.s32 	%r2671, %r2670, %r2669;
	atom.global.min.s32 	%r2672, [%rd1220], %r2671;
	ld.global.u32 	%r2673, [%rd1198+48];
	mul.wide.s32 	%rd1221, %r2673, 4;
	add.s64 	%rd1222, %rd67, %rd1221;
	ld.global.u32 	%r2674, [%rd4+1920];
	ld.global.u32 	%r2675, [%rd1197+48];
	add.s32 	%r2676, %r2675, %r2674;
	atom.global.min.s32 	%r2677, [%rd1222], %r2676;
	ld.global.u32 	%r2678, [%rd1198+52];
	mul.wide.s32 	%rd1223, %r2678, 4;
	add.s64 	%rd1224, %rd67, %rd1223;
	ld.global.u32 	%r2679, [%rd4+1920];
	ld.global.u32 	%r2680, [%rd1197+52];
	add.s32 	%r2681, %r2680, %r2679;
	atom.global.min.s32 	%r2682, [%rd1224], %r2681;
	ld.global.u32 	%r2683, [%rd1198+56];
	mul.wide.s32 	%rd1225, %r2683, 4;
	add.s64 	%rd1226, %rd67, %rd1225;
	ld.global.u32 	%r2684, [%rd4+1920];
	ld.global.u32 	%r2685, [%rd1197+56];
	add.s32 	%r2686, %r2685, %r2684;
	atom.global.min.s32 	%r2687, [%rd1226], %r2686;
	ld.global.u32 	%r2688, [%rd1198+60];
	mul.wide.s32 	%rd1227, %r2688, 4;
	add.s64 	%rd1228, %rd67, %rd1227;
	ld.global.u32 	%r2689, [%rd4+1920];
	ld.global.u32 	%r2690, [%rd1197+60];
	add.s32 	%r2691, %r2690, %r2689;
	atom.global.min.s32 	%r2692, [%rd1228], %r2691;
	add.s32 	%r2870, %r2870, 16;
	ld.global.u32 	%r2693, [%rd1198+64];
	mul.wide.s32 	%rd1229, %r2693, 4;
	add.s64 	%rd1230, %rd67, %rd1229;
	ld.global.u32 	%r2694, [%rd4+1920];
	ld.global.u32 	%r2695, [%rd1197+64];
	add.s32 	%r2696, %r2695, %r2694;
	atom.global.min.s32 	%r2697, [%rd1230], %r2696;
	add.s32 	%r2868, %r2868, 16;
	setp.ne.s32 	%p170, %r2868, 0;
	@%p170 bra 	$L__BB0_230;
$L__BB0_231:
	and.b32  	%r326, %r319, 15;
	setp.eq.s32 	%p171, %r326, 0;
	@%p171 bra 	$L__BB0_240;
	ld.param.u64 	%rd1297, [_Z12SSSP_kernel1PiS_S_PbS_S_i_param_2];
	cvta.to.global.u64 	%rd68, %rd1297;
	and.b32  	%r327, %r319, 7;
	setp.lt.u32 	%p172, %r326, 8;
	@%p172 bra 	$L__BB0_234;
	mul.wide.s32 	%rd1231, %r2870, 4;
	add.s64 	%rd1232, %rd1, %rd1231;
	ld.global.u32 	%r2698, [%rd1232+4];
	mul.wide.s32 	%rd1233, %r2698, 4;
	add.s64 	%rd1234, %rd67, %rd1233;
	ld.global.u32 	%r2699, [%rd4+1920];
	add.s64 	%rd1235, %rd68, %rd1231;
	ld.global.u32 	%r2700, [%rd1235+4];
	add.s32 	%r2701, %r2700, %r2699;
	atom.global.min.s32 	%r2702, [%rd1234], %r2701;
	ld.global.u32 	%r2703, [%rd1232+8];
	mul.wide.s32 	%rd1236, %r2703, 4;
	add.s64 	%rd1237, %rd67, %rd1236;
	ld.global.u32 	%r2704, [%rd4+1920];
	ld.global.u32 	%r2705, [%rd1235+8];
	add.s32 	%r2706, %r2705, %r2704;
	atom.global.min.s32 	%r2707, [%rd1237], %r2706;
	ld.global.u32 	%r2708, [%rd1232+12];
	mul.wide.s32 	%rd1238, %r2708, 4;
	add.s64 	%rd1239, %rd67, %rd1238;
	ld.global.u32 	%r2709, [%rd4+1920];
	ld.global.u32 	%r2710, [%rd1235+12];
	add.s32 	%r2711, %r2710, %r2709;
	atom.global.min.s32 	%r2712, [%rd1239], %r2711;
	ld.global.u32 	%r2713, [%rd1232+16];
	mul.wide.s32 	%rd1240, %r2713, 4;
	add.s64 	%rd1241, %rd67, %rd1240;
	ld.global.u32 	%r2714, [%rd4+1920];
	ld.global.u32 	%r2715, [%rd1235+16];
	add.s32 	%r2716, %r2715, %r2714;
	atom.global.min.s32 	%r2717, [%rd1241], %r2716;
	ld.global.u32 	%r2718, [%rd1232+20];
	mul.wide.s32 	%rd1242, %r2718, 4;
	add.s64 	%rd1243, %rd67, %rd1242;
	ld.global.u32 	%r2719, [%rd4+1920];
	ld.global.u32 	%r2720, [%rd1235+20];
	add.s32 	%r2721, %r2720, %r2719;
	atom.global.min.s32 	%r2722, [%rd1243], %r2721;
	ld.global.u32 	%r2723, [%rd1232+24];
	mul.wide.s32 	%rd1244, %r2723, 4;
	add.s64 	%rd1245, %rd67, %rd1244;
	ld.global.u32 	%r2724, [%rd4+1920];
	ld.global.u32 	%r2725, [%rd1235+24];
	add.s32 	%r2726, %r2725, %r2724;
	atom.global.min.s32 	%r2727, [%rd1245], %r2726;
	ld.global.u32 	%r2728, [%rd1232+28];
	mul.wide.s32 	%rd1246, %r2728, 4;
	add.s64 	%rd1247, %rd67, %rd1246;
	ld.global.u32 	%r2729, [%rd4+1920];
	ld.global.u32 	%r2730, [%rd1235+28];
	add.s32 	%r2731, %r2730, %r2729;
	atom.global.min.s32 	%r2732, [%rd1247], %r2731;
	add.s32 	%r2870, %r2870, 8;
	ld.global.u32 	%r2733, [%rd1232+32];
	mul.wide.s32 	%rd1248, %r2733, 4;
	add.s64 	%rd1249, %rd67, %rd1248;
	ld.global.u32 	%r2734, [%rd4+1920];
	ld.global.u32 	%r2735, [%rd1235+32];
	add.s32 	%r2736, %r2735, %r2734;
	atom.global.min.s32 	%r2737, [%rd1249], %r2736;
$L__BB0_234:
	setp.eq.s32 	%p173, %r327, 0;
	@%p173 bra 	$L__BB0_240;
	and.b32  	%r330, %r319, 3;
	setp.lt.u32 	%p174, %r327, 4;
	@%p174 bra 	$L__BB0_237;
	mul.wide.s32 	%rd1250, %r2870, 4;
	add.s64 	%rd1251, %rd1, %rd1250;
	ld.global.u32 	%r2738, [%rd1251+4];
	mul.wide.s32 	%rd1252, %r2738, 4;
	add.s64 	%rd1253, %rd67, %rd1252;
	ld.global.u32 	%r2739, [%rd4+1920];
	add.s64 	%rd1254, %rd68, %rd1250;
	ld.global.u32 	%r2740, [%rd1254+4];
	add.s32 	%r2741, %r2740, %r2739;
	atom.global.min.s32 	%r2742, [%rd1253], %r2741;
	ld.global.u32 	%r2743, [%rd1251+8];
	mul.wide.s32 	%rd1255, %r2743, 4;
	add.s64 	%rd1256, %rd67, %rd1255;
	ld.global.u32 	%r2744, [%rd4+1920];
	ld.global.u32 	%r2745, [%rd1254+8];
	add.s32 	%r2746, %r2745, %r2744;
	atom.global.min.s32 	%r2747, [%rd1256], %r2746;
	ld.global.u32 	%r2748, [%rd1251+12];
	mul.wide.s32 	%rd1257, %r2748, 4;
	add.s64 	%rd1258, %rd67, %rd1257;
	ld.global.u32 	%r2749, [%rd4+1920];
	ld.global.u32 	%r2750, [%rd1254+12];
	add.s32 	%r2751, %r2750, %r2749;
	atom.global.min.s32 	%r2752, [%rd1258], %r2751;
	add.s32 	%r2870, %r2870, 4;
	ld.global.u32 	%r2753, [%rd1251+16];
	mul.wide.s32 	%rd1259, %r2753, 4;
	add.s64 	%rd1260, %rd67, %rd1259;
	ld.global.u32 	%r2754, [%rd4+1920];
	ld.global.u32 	%r2755, [%rd1254+16];
	add.s32 	%r2756, %r2755, %r2754;
	atom.global.min.s32 	%r2757, [%rd1260], %r2756;
$L__BB0_237:
	setp.eq.s32 	%p175, %r330, 0;
	@%p175 bra 	$L__BB0_240;
	add.s64 	%rd69, %rd1, 4;
	add.s64 	%rd70, %rd68, 4;
	neg.s32 	%r2873, %r330;
$L__BB0_239:
	.pragma "nounroll";
	mul.wide.s32 	%rd1261, %r2870, 4;
	add.s64 	%rd1262, %rd69, %rd1261;
	add.s32 	%r2870, %r2870, 1;
	add.s64 	%rd1263, %rd70, %rd1261;
	ld.global.u32 	%r2758, [%rd1262];
	mul.wide.s32 	%rd1264, %r2758, 4;
	add.s64 	%rd1265, %rd67, %rd1264;
	ld.global.u32 	%r2759, [%rd4+1920];
	ld.global.u32 	%r2760, [%rd1263];
	add.s32 	%r2761, %r2760, %r2759;
	atom.global.min.s32 	%r2762, [%rd1265], %r2761;
	add.s32 	%r2873, %r2873, 1;
	setp.ne.s32 	%p176, %r2873, 0;
	@%p176 bra 	$L__BB0_239;
$L__BB0_240:
	ret;

}
	// .globl	_Z12SSSP_kernel2PbPiS0_S_i
.visible .entry _Z12SSSP_kernel2PbPiS0_S_i(
	.param .u64 .ptr .align 1 _Z12SSSP_kernel2PbPiS0_S_i_param_0,
	.param .u64 .ptr .align 1 _Z12SSSP_kernel2PbPiS0_S_i_param_1,
	.param .u64 .ptr .align 1 _Z12SSSP_kernel2PbPiS0_S_i_param_2,
	.param .u64 .ptr .align 1 _Z12SSSP_kernel2PbPiS0_S_i_param_3,
	.param .u32 _Z12SSSP_kernel2PbPiS0_S_i_param_4
)
{
	.reg .pred 	%p<33>;
	.reg .b16 	%rs<17>;
	.reg .b32 	%r<107>;
	.reg .b64 	%rd<14>;

	ld.param.u64 	%rd5, [_Z12SSSP_kernel2PbPiS0_S_i_param_0];
	ld.param.u64 	%rd6, [_Z12SSSP_kernel2PbPiS0_S_i_param_1];
	ld.param.u64 	%rd7, [_Z12SSSP_kernel2PbPiS0_S_i_param_2];
	ld.param.u64 	%rd8, [_Z12SSSP_kernel2PbPiS0_S_i_param_3];
	ld.param.u32 	%r66, [_Z12SSSP_kernel2PbPiS0_S_i_param_4];
	cvta.to.global.u64 	%rd1, %rd8;
	cvta.to.global.u64 	%rd9, %rd5;
	cvta.to.global.u64 	%rd10, %rd7;
	cvta.to.global.u64 	%rd11, %rd6;
	mov.u32 	%r67, %tid.x;
	shl.b32 	%r68, %r67, 4;
	and.b32  	%r69, %r68, 15872;
	and.b32  	%r70, %r67, 31;
	or.b32  	%r71, %r69, %r70;
	mov.u32 	%r72, %ctaid.x;
	mov.u32 	%r73, %ntid.x;
	mul.lo.s32 	%r74, %r72, %r73;
	shl.b32 	%r75, %r74, 4;
	add.s32 	%r1, %r71, %r75;
	setp.ge.s32 	%p1, %r1, %r66;
	cvt.s64.s32 	%rd12, %r1;
	mul.wide.s32 	%rd13, %r1, 4;
	add.s64 	%rd2, %rd11, %rd13;
	add.s64 	%rd3, %rd10, %rd13;
	add.s64 	%rd4, %rd9, %rd12;
	@%p1 bra 	$L__BB1_4;
	ld.global.u32 	%r91, [%rd2];
	ld.global.u32 	%r3, [%rd3];
	setp.le.s32 	%p2, %r91, %r3;
	@%p2 bra 	$L__BB1_3;
	st.global.u32 	[%rd2], %r3;
	mov.b16 	%rs1, 1;
	st.global.u8 	[%rd4], %rs1;
	st.global.u8 	[%rd1], %rs1;
	ld.global.u32 	%r91, [%rd2];
$L__BB1_3:
	st.global.u32 	[%rd3], %r91;
$L__BB1_4:
	add.s32 	%r76, %r1, 32;
	setp.ge.s32 	%p3, %r76, %r66;
	@%p3 bra 	$L__BB1_8;
	ld.global.u32 	%r92, [%rd2+128];
	ld.global.u32 	%r7, [%rd3+128];
	setp.le.s32 	%p4, %r92, %r7;
	@%p4 bra 	$L__BB1_7;
	st.global.u32 	[%rd2+128], %r7;
	mov.b16 	%rs2, 1;
	st.global.u8 	[%rd4+32], %rs2;
	st.global.u8 	[%rd1], %rs2;
	ld.global.u32 	%r92, [%rd2+128];
$L__BB1_7:
	st.global.u32 	[%rd3+128], %r92;
$L__BB1_8:
	add.s32 	%r77, %r1, 64;
	setp.ge.s32 	%p5, %r77, %r66;
	@%p5 bra 	$L__BB1_12;
	ld.global.u32 	%r93, [%rd2+256];
	ld.global.u32 	%r11, [%rd3+256];
	setp.le.s32 	%p6, %r93, %r11;
	@%p6 bra 	$L__BB1_11;
	st.global.u32 	[%rd2+256], %r11;
	mov.b16 	%rs3, 1;
	st.global.u8 	[%rd4+64], %rs3;
	st.global.u8 	[%rd1], %rs3;
	ld.global.u32 	%r93, [%rd2+256];
$L__BB1_11:
	st.global.u32 	[%rd3+256], %r93;
$L__BB1_12:
	add.s32 	%r78, %r1, 96;
	setp.ge.s32 	%p7, %r78, %r66;
	@%p7 bra 	$L__BB1_16;
	ld.global.u32 	%r94, [%rd2+384];
	ld.global.u32 	%r15, [%rd3+384];
	setp.le.s32 	%p8, %r94, %r15;
	@%p8 bra 	$L__BB1_15;
	st.global.u32 	[%rd2+384], %r15;
	mov.b16 	%rs4, 1;
	st.global.u8 	[%rd4+96], %rs4;
	st.global.u8 	[%rd1], %rs4;
	ld.global.u32 	%r94, [%rd2+384];
$L__BB1_15:
	st.global.u32 	[%rd3+384], %r94;
$L__BB1_16:
	add.s32 	%r79, %r1, 128;
	setp.ge.s32 	%p9, %r79, %r66;
	@%p9 bra 	$L__BB1_20;
	ld.global.u32 	%r95, [%rd2+512];
	ld.global.u32 	%r19, [%rd3+512];
	setp.le.s32 	%p10, %r95, %r19;
	@%p10 bra 	$L__BB1_19;
	st.global.u32 	[%rd2+512], %r19;
	mov.b16 	%rs5, 1;
	st.global.u8 	[%rd4+128], %rs5;
	st.global.u8 	[%rd1], %rs5;
	ld.global.u32 	%r95, [%rd2+512];
$L__BB1_19:
	st.global.u32 	[%rd3+512], %r95;
$L__BB1_20:
	add.s32 	%r80, %r1, 160;
	setp.ge.s32 	%p11, %r80, %r66;
	@%p11 bra 	$L__BB1_24;
	ld.global.u32 	%r96, [%rd2+640];
	ld.global.u32 	%r23, [%rd3+640];
	setp.le.s32 	%p12, %r96, %r23;
	@%p12 bra 	$L__BB1_23;
	st.global.u32 	[%rd2+640], %r23;
	mov.b16 	%rs6, 1;
	st.global.u8 	[%rd4+160], %rs6;
	st.global.u8 	[%rd1], %rs6;
	ld.global.u32 	%r96, [%rd2+640];
$L__BB1_23:
	st.global.u32 	[%rd3+640], %r96;
$L__BB1_24:
	add.s32 	%r81, %r1, 192;
	setp.ge.s32 	%p13, %r81, %r66;
	@%p13 bra 	$L__BB1_28;
	ld.global.u32 	%r97, [%rd2+768];
	ld.global.u32 	%r27, [%rd3+768];
	setp.le.s32 	%p14, %r97, %r27;
	@%p14 bra 	$L__BB1_27;
	st.global.u32 	[%rd2+768], %r27;
	mov.b16 	%rs7, 1;
	st.global.u8 	[%rd4+192], %rs7;
	st.global.u8 	[%rd1], %rs7;
	ld.global.u32 	%r97, [%rd2+768];
$L__BB1_27:
	st.global.u32 	[%rd3+768], %r97;
$L__BB1_28:
	add.s32 	%r82, %r1, 224;
	setp.ge.s32 	%p15, %r82, %r66;
	@%p15 bra 	$L__BB1_32;
	ld.global.u32 	%r98, [%rd2+896];
	ld.global.u32 	%r31, [%rd3+896];
	setp.le.s32 	%p16, %r98, %r31;
	@%p16 bra 	$L__BB1_31;
	st.global.u32 	[%rd2+896], %r31;
	mov.b16 	%rs8, 1;
	st.global.u8 	[%rd4+224], %rs8;
	st.global.u8 	[%rd1], %rs8;
	ld.global.u32 	%r98, [%rd2+896];
$L__BB1_31:
	st.global.u32 	[%rd3+896], %r98;
$L__BB1_32:
	add.s32 	%r83, %r1, 256;
	setp.ge.s32 	%p17, %r83, %r66;
	@%p17 bra 	$L__BB1_36;
	ld.global.u32 	%r99, [%rd2+1024];
	ld.global.u32 	%r35, [%rd3+1024];
	setp.le.s32 	%p18, %r99, %r35;
	@%p18 bra 	$L__BB1_35;
	st.global.u32 	[%rd2+1024], %r35;
	mov.b16 	%rs9, 1;
	st.global.u8 	[%rd4+256], %rs9;
	st.global.u8 	[%rd1], %rs9;
	ld.global.u32 	%r99, [%rd2+1024];
$L__BB1_35:
	st.global.u32 	[%rd3+1024], %r99;
$L__BB1_36:
	add.s32 	%r84, %r1, 288;
	setp.ge.s32 	%p19, %r84, %r66;
	@%p19 bra 	$L__BB1_40;
	ld.global.u32 	%r100, [%rd2+1152];
	ld.global.u32 	%r39, [%rd3+1152];
	setp.le.s32 	%p20, %r100, %r39;
	@%p20 bra 	$L__BB1_39;
	st.global.u32 	[%rd2+1152], %r39;
	mov.b16 	%rs10, 1;
	st.global.u8 	[%rd4+288], %rs10;
	st.global.u8 	[%rd1], %rs10;
	ld.global.u32 	%r100, [%rd2+1152];
$L__BB1_39:
	st.global.u32 	[%rd3+1152], %r100;
$L__BB1_40:
	add.s32 	%r85, %r1, 320;
	setp.ge.s32 	%p21, %r85, %r66;
	@%p21 bra 	$L__BB1_44;
	ld.global.u32 	%r101, [%rd2+1280];
	ld.global.u32 	%r43, [%rd3+1280];
	setp.le.s32 	%p22, %r101, %r43;
	@%p22 bra 	$L__BB1_43;
	st.global.u32 	[%rd2+1280], %r43;
	mov.b16 	%rs11, 1;
	st.global.u8 	[%rd4+320], %rs11;
	st.global.u8 	[%rd1], %rs11;
	ld.global.u32 	%r101, [%rd2+1280];
$L__BB1_43:
	st.global.u32 	[%rd3+1280], %r101;
$L__BB1_44:
	add.s32 	%r86, %r1, 352;
	setp.ge.s32 	%p23, %r86, %r66;
	@%p23 bra 	$L__BB1_48;
	ld.global.u32 	%r102, [%rd2+1408];
	ld.global.u32 	%r47, [%rd3+1408];
	setp.le.s32 	%p24, %r102, %r47;
	@%p24 bra 	$L__BB1_47;
	st.global.u32 	[%rd2+1408], %r47;
	mov.b16 	%rs12, 1;
	st.global.u8 	[%rd4+352], %rs12;
	st.global.u8 	[%rd1], %rs12;
	ld.global.u32 	%r102, [%rd2+1408];
$L__BB1_47:
	st.global.u32 	[%rd3+1408], %r102;
$L__BB1_48:
	add.s32 	%r87, %r1, 384;
	setp.ge.s32 	%p25, %r87, %r66;
	@%p25 bra 	$L__BB1_52;
	ld.global.u32 	%r103, [%rd2+1536];
	ld.global.u32 	%r51, [%rd3+1536];
	setp.le.s32 	%p26, %r103, %r51;
	@%p26 bra 	$L__BB1_51;
	st.global.u32 	[%rd2+1536], %r51;
	mov.b16 	%rs13, 1;
	st.global.u8 	[%rd4+384], %rs13;
	st.global.u8 	[%rd1], %rs13;
	ld.global.u32 	%r103, [%rd2+1536];
$L__BB1_51:
	st.global.u32 	[%rd3+1536], %r103;
$L__BB1_52:
	add.s32 	%r88, %r1, 416;
	setp.ge.s32 	%p27, %r88, %r66;
	@%p27 bra 	$L__BB1_56;
	ld.global.u32 	%r104, [%rd2+1664];
	ld.global.u32 	%r55, [%rd3+1664];
	setp.le.s32 	%p28, %r104, %r55;
	@%p28 bra 	$L__BB1_55;
	st.global.u32 	[%rd2+1664], %r55;
	mov.b16 	%rs14, 1;
	st.global.u8 	[%rd4+416], %rs14;
	st.global.u8 	[%rd1], %rs14;
	ld.global.u32 	%r104, [%rd2+1664];
$L__BB1_55:
	st.global.u32 	[%rd3+1664], %r104;
$L__BB1_56:
	add.s32 	%r89, %r1, 448;
	setp.ge.s32 	%p29, %r89, %r66;
	@%p29 bra 	$L__BB1_60;
	ld.global.u32 	%r105, [%rd2+1792];
	ld.global.u32 	%r59, [%rd3+1792];
	setp.le.s32 	%p30, %r105, %r59;
	@%p30 bra 	$L__BB1_59;
	st.global.u32 	[%rd2+1792], %r59;
	mov.b16 	%rs15, 1;
	st.global.u8 	[%rd4+448], %rs15;
	st.global.u8 	[%rd1], %rs15;
	ld.global.u32 	%r105, [%rd2+1792];
$L__BB1_59:
	st.global.u32 	[%rd3+1792], %r105;
$L__BB1_60:
	add.s32 	%r90, %r1, 480;
	setp.ge.s32 	%p31, %r90, %r66;
	@%p31 bra 	$L__BB1_64;
	ld.global.u32 	%r106, [%rd2+1920];
	ld.global.u32 	%r63, [%rd3+1920];
	setp.le.s32 	%p32, %r106, %r63;
	@%p32 bra 	$L__BB1_63;
	st.global.u32 	[%rd2+1920], %r63;
	mov.b16 	%rs16, 1;
	st.global.u8 	[%rd4+480], %rs16;
	st.global.u8 	[%rd1], %rs16;
	ld.global.u32 	%r106, [%rd2+1920];
$L__BB1_63:
	st.global.u32 	[%rd3+1920], %r106;
$L__BB1_64:
	ret;

}


// ===== COMPILED SASS (sm_100) =====

	.target	sm_100

	.elftype	@"ET_EXEC"


//--------------------- .note.nv.tkinfo           --------------------------
	.section	.note.nv.tkinfo,"",@"SHT_NOTE"
	.sectionflags	@"SHF_NOTE_NV_TKINFO"
	.tkinfo
        /*0018*/ 	.word	0x00000002
        /*0030*/ 	.string	""
        /*0030*/ 	.string	"ptxas"
        /*0030*/ 	.string	"Cuda compilation tools, release 13.0, V13.0.88"
        /*0030*/ 	.string	"Build cuda_13.0.r13.0/compiler.36424714_0"
        /*0030*/ 	.string	"-arch sm_100 -m 64 "



//--------------------- .note.nv.cuinfo           --------------------------
	.section	.note.nv.cuinfo,"",@"SHT_NOTE"
	.sectionflags	@"SHF_NOTE_NV_CUINFO"
        /*0018*/ 	.short	0x0002
        /*001a*/ 	.short	0x0064
        /*001c*/ 	.short	0x0082
	.zero		2


//--------------------- .nv.info                  --------------------------
	.section	.nv.info,"",@"SHT_CUDA_INFO"
	.align	4


	//----- nvinfo : EIATTR_REGCOUNT
	.align		4
        /*0000*/ 	.byte	0x04, 0x2f
        /*0002*/ 	.short	(.L_1 - .L_0)
	.align		4
.L_0:
        /*0004*/ 	.word	index@(_Z12SSSP_kernel1PiS_S_PbS_S_i)
        /*0008*/ 	.word	0x00000020


	//----- nvinfo : EIATTR_FRAME_SIZE
	.align		4
.L_1:
        /*000c*/ 	.byte	0x04, 0x11
        /*000e*/ 	.short	(.L_3 - .L_2)
	.align		4
.L_2:
        /*0010*/ 	.word	index@(_Z12SSSP_kernel1PiS_S_PbS_S_i)
        /*0014*/ 	.word	0x00000000


	//----- nvinfo : EIATTR_REGCOUNT
	.align		4
.L_3:
        /*0018*/ 	.byte	0x04, 0x2f
        /*001a*/ 	.short	(.L_5 - .L_4)
	.align		4
.L_4:
        /*001c*/ 	.word	index@(_Z12SSSP_kernel2PbPiS0_S_i)
        /*0020*/ 	.word	0x0000000f


	//----- nvinfo : EIATTR_FRAME_SIZE
	.align		4
.L_5:
        /*0024*/ 	.byte	0x04, 0x11
        /*0026*/ 	.short	(.L_7 - .L_6)
	.align		4
.L_6:
        /*0028*/ 	.word	index@(_Z12SSSP_kernel2PbPiS0_S_i)
        /*002c*/ 	.word	0x00000000


	//----- nvinfo : EIATTR_MIN_STACK_SIZE
	.align		4
.L_7:
        /*0030*/ 	.byte	0x04, 0x12
        /*0032*/ 	.short	(.L_9 - .L_8)
	.align		4
.L_8:
        /*0034*/ 	.word	index@(_Z12SSSP_kernel2PbPiS0_S_i)
        /*0038*/ 	.word	0x00000000


	//----- nvinfo : EIATTR_MIN_STACK_SIZE
	.align		4
.L_9:
        /*003c*/ 	.byte	0x04, 0x12
        /*003e*/ 	.short	(.L_11 - .L_10)
	.align		4
.L_10:
        /*0040*/ 	.word	index@(_Z12SSSP_kernel1PiS_S_PbS_S_i)
        /*0044*/ 	.word	0x00000000
.L_11:


//--------------------- .nv.compat                --------------------------
	.section	.nv.compat,"",@"SHT_CUDA_COMPAT_INFO"
	.align	4
        /*0000*/ 	.byte	0x02, 0x09, 0x00, 0x00, 0x02, 0x02, 0x01, 0x00, 0x02, 0x05, 0x05, 0x00, 0x03, 0x07, 0x01, 0x01
        /*0010*/ 	.byte	0x02, 0x03, 0x00, 0x00, 0x02, 0x06, 0x01, 0x00, 0x04, 0x0b, 0x08, 0x00, 0x09, 0x00, 0x00, 0x00
        /*0020*/ 	.byte	0x00, 0x00, 0x00, 0x00


//--------------------- .nv.info._Z12SSSP_kernel2PbPiS0_S_i --------------------------
	.section	.nv.info._Z12SSSP_kernel2PbPiS0_S_i,"",@"SHT_CUDA_INFO"
	.sectionflags	@""
	.align	4


	//----- nvinfo : EIATTR_CUDA_API_VERSION
	.align		4
        /*0000*/ 	.byte	0x04, 0x37
        /*0002*/ 	.short	(.L_13 - .L_12)
.L_12:
        /*0004*/ 	.word	0x00000082


	//----- nvinfo : EIATTR_KPARAM_INFO
	.align		4
.L_13:
        /*0008*/ 	.byte	0x04, 0x17
        /*000a*/ 	.short	(.L_15 - .L_14)
.L_14:
        /*000c*/ 	.word	0x00000000
        /*0010*/ 	.short	0x0004
        /*0012*/ 	.short	0x0020
        /*0014*/ 	.byte	0x00, 0xf0, 0x11, 0x00


	//----- nvinfo : EIATTR_KPARAM_INFO
	.align		4
.L_15:
        /*0018*/ 	.byte	0x04, 0x17
        /*001a*/ 	.short	(.L_17 - .L_16)
.L_16:
        /*001c*/ 	.word	0x00000000
        /*0020*/ 	.short	0x0003
        /*0022*/ 	.short	0x0018
        /*0024*/ 	.byte	0x00, 0xf5, 0x21, 0x00


	//----- nvinfo : EIATTR_KPARAM_INFO
	.align		4
.L_17:
        /*0028*/ 	.byte	0x04, 0x17
        /*002a*/ 	.short	(.L_19 - .L_18)
.L_18:
        /*002c*/ 	.word	0x00000000
        /*0030*/ 	.short	0x0002
        /*0032*/ 	.short	0x0010
        /*0034*/ 	.byte	0x00, 0xf5, 0x21, 0x00


	//----- nvinfo : EIATTR_KPARAM_INFO
	.align		4
.L_19:
        /*0038*/ 	.byte	0x04, 0x17
        /*003a*/ 	.short	(.L_21 - .L_20)
.L_20:
        /*003c*/ 	.word	0x00000000
        /*0040*/ 	.short	0x0001
        /*0042*/ 	.short	0x0008
        /*0044*/ 	.byte	0x00, 0xf5, 0x21, 0x00


	//----- nvinfo : EIATTR_KPARAM_INFO
	.align		4
.L_21:
        /*0048*/ 	.byte	0x04, 0x17
        /*004a*/ 	.short	(.L_23 - .L_22)
.L_22:
        /*004c*/ 	.word	0x00000000
        /*0050*/ 	.short	0x0000
        /*0052*/ 	.short	0x0000
        /*0054*/ 	.byte	0x00, 0xf5, 0x21, 0x00


	//----- nvinfo : EIATTR_SPARSE_MMA_MASK
	.align		4
.L_23:
        /*0058*/ 	.byte	0x03, 0x50
        /*005a*/ 	.short	0x0000


	//----- nvinfo : EIATTR_MAXREG_COUNT
	.align		4
        /*005c*/ 	.byte	0x03, 0x1b
        /*005e*/ 	.short	0x00ff


	//----- nvinfo : EIATTR_MERCURY_ISA_VERSION
	.align		4
        /*0060*/ 	.byte	0x03, 0x5f
        /*0062*/ 	.short	0x0101


	//----- nvinfo : EIATTR_VRC_CTA_INIT_COUNT
	.align		4
        /*0064*/ 	.byte	0x02, 0x4a
	.zero		1
	.zero		1


	//----- nvinfo : EIATTR_EXIT_INSTR_OFFSETS
	.align		4
        /*0068*/ 	.byte	0x04, 0x1c
        /*006a*/ 	.short	(.L_25 - .L_24)


	//   ....[0]....
.L_24:
        /*006c*/ 	.word	0x00001210


	//   ....[1]....
        /*0070*/ 	.word	0x000012f0


	//----- nvinfo : EIATTR_CRS_STACK_SIZE
	.align		4
.L_25:
        /*0074*/ 	.byte	0x04, 0x1e
        /*0076*/ 	.short	(.L_27 - .L_26)
.L_26:
        /*0078*/ 	.word	0x00000000


	//----- nvinfo : EIATTR_CBANK_PARAM_SIZE
	.align		4
.L_27:
        /*007c*/ 	.byte	0x03, 0x19
        /*007e*/ 	.short	0x0024


	//----- nvinfo : EIATTR_PARAM_CBANK
	.align		4
        /*0080*/ 	.byte	0x04, 0x0a
        /*0082*/ 	.short	(.L_29 - .L_28)
	.align		4
.L_28:
        /*0084*/ 	.word	index@(.nv.constant0._Z12SSSP_kernel2PbPiS0_S_i)
        /*0088*/ 	.short	0x0380
        /*008a*/ 	.short	0x0024


	//----- nvinfo : EIATTR_SW_WAR
	.align		4
.L_29:
        /*008c*/ 	.byte	0x04, 0x36
        /*008e*/ 	.short	(.L_31 - .L_30)
.L_30:
        /*0090*/ 	.word	0x00000008
.L_31:


//--------------------- .nv.info._Z12SSSP_kernel1PiS_S_PbS_S_i --------------------------
	.section	.nv.info._Z12SSSP_kernel1PiS_S_PbS_S_i,"",@"SHT_CUDA_INFO"
	.sectionflags	@""
	.align	4


	//----- nvinfo : EIATTR_CUDA_API_VERSION
	.align		4
        /*0000*/ 	.byte	0x04, 0x37
        /*0002*/ 	.short	(.L_33 - .L_32)
.L_32:
        /*0004*/ 	.word	0x00000082


	//----- nvinfo : EIATTR_KPARAM_INFO
	.align		4
.L_33:
        /*0008*/ 	.byte	0x04, 0x17
        /*000a*/ 	.short	(.L_35 - .L_34)
.L_34:
        /*000c*/ 	.word	0x00000000
        /*0010*/ 	.short	0x0006
        /*0012*/ 	.short	0x0030
        /*0014*/ 	.byte	0x00, 0xf0, 0x11, 0x00


	//----- nvinfo : EIATTR_KPARAM_INFO
	.align		4
.L_35:
        /*0018*/ 	.byte	0x04, 0x17
        /*001a*/ 	.short	(.L_37 - .L_36)
.L_36:
        /*001c*/ 	.word	0x00000000
        /*0020*/ 	.short	0x0005
        /*0022*/ 	.short	0x0028
        /*0024*/ 	.byte	0x00, 0xf5, 0x21, 0x00


	//----- nvinfo : EIATTR_KPARAM_INFO
	.align		4
.L_37:
        /*0028*/ 	.byte	0x04, 0x17
        /*002a*/ 	.short	(.L_39 - .L_38)
.L_38:
        /*002c*/ 	.word	0x00000000
        /*0030*/ 	.short	0x0004
        /*0032*/ 	.short	0x0020
        /*0034*/ 	.byte	0x00, 0xf5, 0x21, 0x00


	//----- nvinfo : EIATTR_KPARAM_INFO
	.align		4
.L_39:
        /*0038*/ 	.byte	0x04, 0x17
        /*003a*/ 	.short	(.L_41 - .L_40)
.L_40:
        /*003c*/ 	.word	0x00000000
        /*0040*/ 	.short	0x0003
        /*0042*/ 	.short	0x0018
        /*0044*/ 	.byte	0x00, 0xf5, 0x21, 0x00


	//----- nvinfo : EIATTR_KPARAM_INFO
	.align		4
.L_41:
        /*0048*/ 	.byte	0x04, 0x17
        /*004a*/ 	.short	(.L_43 - .L_42)
.L_42:
        /*004c*/ 	.word	0x00000000
        /*0050*/ 	.short	0x0002
        /*0052*/ 	.short	0x0010
        /*0054*/ 	.byte	0x00, 0xf5, 0x21, 0x00


	//----- nvinfo : EIATTR_KPARAM_INFO
	.align		4
.L_43:
        /*0058*/ 	.byte	0x04, 0x17
        /*005a*/ 	.short	(.L_45 - .L_44)
.L_44:
        /*005c*/ 	.word	0x00000000
        /*0060*/ 	.short	0x0001
        /*0062*/ 	.short	0x0008
        /*0064*/ 	.byte	0x00, 0xf5, 0x21, 0x00


	//----- nvinfo : EIATTR_KPARAM_INFO
	.align		4
.L_45:
        /*0068*/ 	.byte	0x04, 0x17
        /*006a*/ 	.short	(.L_47 - .L_46)
.L_46:
        /*006c*/ 	.word	0x00000000
        /*0070*/ 	.short	0x0000
        /*0072*/ 	.short	0x0000
        /*0074*/ 	.byte	0x00, 0xf5, 0x21, 0x00


	//----- nvinfo : EIATTR_SPARSE_MMA_MASK
	.align		4
.L_47:
        /*0078*/ 	.byte	0x03, 0x50
        /*007a*/ 	.short	0x0000


	//----- nvinfo : EIATTR_MAXREG_COUNT
	.align		4
        /*007c*/ 	.byte	0x03, 0x1b
        /*007e*/ 	.short	0x00ff


	//----- nvinfo : EIATTR_MERCURY_ISA_VERSION
	.align		4
        /*0080*/ 	.byte	0x03, 0x5f
        /*0082*/ 	.short	0x0101


	//----- nvinfo : EIATTR_VRC_CTA_INIT_COUNT
	.align		4
        /*0084*/ 	.byte	0x02, 0x4a
	.zero		1
	.zero		1


	//----- nvinfo : EIATTR_EXIT_INSTR_OFFSETS
	.align		4
        /*0088*/ 	.byte	0x04, 0x1c
        /*008a*/ 	.short	(.L_49 - .L_48)


	//   ....[0]....
.L_48:
        /*008c*/ 	.word	0x0000e9d0


	//   ....[1]....
        /*0090*/ 	.word	0x0000ea00


	//   ....[2]....
        /*0094*/ 	.word	0x0000ea70


	//   ....[3]....
        /*0098*/ 	.word	0x0000f1b0


	//   ....[4]....
        /*009c*/ 	.word	0x0000f570


	//   ....[5]....
        /*00a0*/ 	.word	0x0000f7b0


	//   ....[6]....
        /*00a4*/ 	.word	0x0000f940


	//----- nvinfo : EIATTR_CRS_STACK_SIZE
	.align		4
.L_49:
        /*00a8*/ 	.byte	0x04, 0x1e
        /*00aa*/ 	.short	(.L_51 - .L_50)
.L_50:
        /*00ac*/ 	.word	0x00000000


	//----- nvinfo : EIATTR_CBANK_PARAM_SIZE
	.align		4
.L_51:
        /*00b0*/ 	.byte	0x03, 0x19
        /*00b2*/ 	.short	0x0034


	//----- nvinfo : EIATTR_PARAM_CBANK
	.align		4
        /*00b4*/ 	.byte	0x04, 0x0a
        /*00b6*/ 	.short	(.L_53 - .L_52)
	.align		4
.L_52:
        /*00b8*/ 	.word	index@(.nv.constant0._Z12SSSP_kernel1PiS_S_PbS_S_i)
        /*00bc*/ 	.short	0x0380
        /*00be*/ 	.short	0x0034


	//----- nvinfo : EIATTR_SW_WAR
	.align		4
.L_53:
        /*00c0*/ 	.byte	0x04, 0x36
        /*00c2*/ 	.short	(.L_55 - .L_54)
.L_54:
        /*00c4*/ 	.word	0x00000008
.L_55:


//--------------------- .nv.callgraph             --------------------------
	.section	.nv.callgraph,"",@"SHT_CUDA_CALLGRAPH"
	.align	4
	.sectionentsize	8
	.align		4
        /*0000*/ 	.word	0x00000000
	.align		4
        /*0004*/ 	.word	0xffffffff
	.align		4
        /*0008*/ 	.word	0x00000000
	.align		4
        /*000c*/ 	.word	0xfffffffe
	.align		4
        /*0010*/ 	.word	0x00000000
	.align		4
        /*0014*/ 	.word	0xfffffffd
	.align		4
        /*0018*/ 	.word	0x00000000
	.align		4
        /*001c*/ 	.word	0xfffffffc


//--------------------- .text._Z12SSSP_kernel2PbPiS0_S_i --------------------------
	.section	.text._Z12SSSP_kernel2PbPiS0_S_i,"ax",@progbits
	.align	128
        .global         _Z12SSSP_kernel2PbPiS0_S_i
        .type           _Z12SSSP_kernel2PbPiS0_S_i,@function
        .size           _Z12SSSP_kernel2PbPiS0_S_i,(.L_x_222 - _Z12SSSP_kernel2PbPiS0_S_i)
        .other          _Z12SSSP_kernel2PbPiS0_S_i,@"STO_CUDA_ENTRY STV_DEFAULT"
_Z12SSSP_kernel2PbPiS0_S_i:
.text._Z12SSSP_kernel2PbPiS0_S_i:
[----:B------:R-:W-:Y:S01]  /*0000*/  LDC R1, c[0x0][0x37c] ;  /* 0x0000df00ff017b82 */ /* 0x000fe20000000800 */
[----:B------:R-:W0:Y:S07]  /*0010*/  S2R R9, SR_TID.X ;  /* 0x0000000000097919 */ /* 0x000e2e0000002100 */
[----:B------:R-:W1:Y:S01]  /*0020*/  S2UR UR4, SR_CTAID.X ;  /* 0x00000000000479c3 */ /* 0x000e620000002500 */
[----:B------:R-:W2:Y:S01]  /*0030*/  LDCU UR6, c[0x0][0x3a0] ;  /* 0x00007400ff0677ac */ /* 0x000ea20008000800 */
[----:B------:R-:W-:Y:S01]  /*0040*/  BSSY.RECONVERGENT B0, `(.L_x_0) ;  /* 0x000001e000007945 */ /* 0x000fe20003800200 */
[----:B------:R-:W3:Y:S05]  /*0050*/  LDCU.64 UR8, c[0x0][0x380] ;  /* 0x00007000ff0877ac */ /* 0x000eea0008000a00 */
[----:B------:R-:W1:Y:S08]  /*0060*/  LDC R3, c[0x0][0x360] ;  /* 0x0000d800ff037b82 */ /* 0x000e700000000800 */
[----:B------:R-:W4:Y:S08]  /*0070*/  LDC.64 R4, c[0x0][0x388] ;  /* 0x0000e200ff047b82 */ /* 0x000f300000000a00 */
[----:B------:R-:W5:Y:S01]  /*0080*/  LDC.64 R6, c[0x0][0x390] ;  /* 0x0000e400ff067b82 */ /* 0x000f620000000a00 */
[----:B0-----:R-:W-:-:S02]  /*0090*/  IMAD.SHL.U32 R0, R9, 0x10, RZ ;  /* 0x0000001009007824 */ /* 0x001fc400078e00ff */
[----:B-1----:R-:W-:Y:S01]  /*00a0*/  IMAD R3, R3, UR4, RZ ;  /* 0x0000000403037c24 */ /* 0x002fe2000f8e02ff */
[----:B------:R-:W0:Y:S02]  /*00b0*/  LDCU.64 UR4, c[0x0][0x358] ;  /* 0x00006b00ff0477ac */ /* 0x000e240008000a00 */
[----:B------:R-:W-:-:S04]  /*00c0*/  LOP3.LUT R0, R0, 0x3e00, RZ, 0xc0, !PT ;  /* 0x00003e0000007812 */ /* 0x000fc800078ec0ff */
[----:B------:R-:W-:-:S05]  /*00d0*/  LOP3.LUT R0, R0, 0x1f, R9, 0xf8, !PT ;  /* 0x0000001f00007812 */ /* 0x000fca00078ef809 */
[----:B------:R-:W-:-:S04]  /*00e0*/  IMAD R0, R3, 0x10, R0 ;  /* 0x0000001003007824 */ /* 0x000fc800078e0200 */
[C---:B----4-:R-:W-:Y:S01]  /*00f0*/  IMAD.WIDE R4, R0.reuse, 0x4, R4 ;  /* 0x0000000400047825 */ /* 0x050fe200078e0204 */
[C---:B--2---:R-:W-:Y:S02]  /*0100*/  ISETP.GE.AND P0, PT, R0.reuse, UR6, PT ;  /* 0x0000000600007c0c */ /* 0x044fe4000bf06270 */
[C---:B---3--:R-:W-:Y:S01]  /*0110*/  IADD3 R2, P1, PT, R0.reuse, UR8, RZ ;  /* 0x0000000800027c10 */ /* 0x048fe2000ff3e0ff */
[----:B-----5:R-:W-:-:S03]  /*0120*/  IMAD.WIDE R6, R0, 0x4, R6 ;  /* 0x0000000400067825 */ /* 0x020fc600078e0206 */
[----:B------:R-:W-:-:S07]  /*0130*/  LEA.HI.X.SX32 R3, R0, UR9, 0x1, P1 ;  /* 0x0000000900037c11 */ /* 0x000fce00088f0eff */
[----:B0-----:R-:W-:Y:S05]  /*0140*/  @P0 BRA `(.L_x_1) ;  /* 0x0000000000340947 */ /* 0x001fea0003800000 */
[----:B------:R-:W2:Y:S04]  /*0150*/  LDG.E R10, desc[UR4][R4.64] ;  /* 0x00000004040a7981 */ /* 0x000ea8000c1e1900 */
[----:B------:R-:W2:Y:S01]  /*0160*/  LDG.E R11, desc[UR4][R6.64] ;  /* 0x00000004060b7981 */ /* 0x000ea2000c1e1900 */
[----:B------:R-:W-:Y:S01]  /*0170*/  BSSY.RECONVERGENT B1, `(.L_x_2) ;  /* 0x0000009000017945 */ /* 0x000fe20003800200 */
[----:B--2---:R-:W-:-:S13]  /*0180*/  ISETP.GT.AND P0, PT, R10, R11, PT ;  /* 0x0000000b0a00720c */ /* 0x004fda0003f04270 */
[----:B------:R-:W-:Y:S05]  /*0190*/  @!P0 BRA `(.L_x_3) ;  /* 0x0000000000188947 */ /* 0x000fea0003800000 */
[----:B------:R-:W0:Y:S01]  /*01a0*/  LDC.64 R8, c[0x0][0x398] ;  /* 0x0000e600ff087b82 */ /* 0x000e220000000a00 */
[----:B------:R-:W-:Y:S01]  /*01b0*/  IMAD.MOV.U32 R12, RZ, RZ, 0x1 ;  /* 0x00000001ff0c7424 */ /* 0x000fe200078e00ff */
[----:B------:R1:W-:Y:S04]  /*01c0*/  STG.E desc[UR4][R4.64], R11 ;  /* 0x0000000b04007986 */ /* 0x0003e8000c101904 */
[----:B------:R1:W-:Y:S04]  /*01d0*/  STG.E.U8 desc[UR4][R2.64], R12 ;  /* 0x0000000c02007986 */ /* 0x0003e8000c101104 */
[----:B0-----:R1:W-:Y:S04]  /*01e0*/  STG.E.U8 desc[UR4][R8.64], R12 ;  /* 0x0000000c08007986 */ /* 0x0013e8000c101104 */
[----:B------:R1:W5:Y:S02]  /*01f0*/  LDG.E R10, desc[UR4][R4.64] ;  /* 0x00000004040a7981 */ /* 0x000364000c1e1900 */
.L_x_3:
[----:B------:R-:W-:Y:S05]  /*0200*/  BSYNC.RECONVERGENT B1 ;  /* 0x0000000000017941 */ /* 0x000fea0003800200 */
.L_x_2:
[----:B-----5:R0:W-:Y:S02]  /*0210*/  STG.E desc[UR4][R6.64], R10 ;  /* 0x0000000a06007986 */ /* 0x0201e4000c101904 */
.L_x_1:
[----:B------:R-:W-:Y:S05]  /*0220*/  BSYNC.RECONVERGENT B0 ;  /* 0x0000000000007941 */ /* 0x000fea0003800200 */
.L_x_0:
[----:B-1----:R-:W-:Y:S01]  /*0230*/  VIADD R8, R0, 0x20 ;  /* 0x0000002000087836 */ /* 0x002fe20000000000 */
[----:B------:R-:W-:Y:S04]  /*0240*/  BSSY.RECONVERGENT B0, `(.L_x_4) ;  /* 0x0000010000007945 */ /* 0x000fe80003800200 */
[----:B------:R-:W-:-:S13]  /*0250*/  ISETP.GE.AND P0, PT, R8, UR6, PT ;  /* 0x0000000608007c0c */ /* 0x000fda000bf06270 */
[----:B------:R-:W-:Y:S05]  /*0260*/  @P0 BRA `(.L_x_5) ;  /* 0x0000000000340947 */ /* 0x000fea0003800000 */
[----:B0-----:R-:W2:Y:S04]  /*0270*/  LDG.E R10, desc[UR4][R4.64+0x80] ;  /* 0x00008004040a7981 */ /* 0x001ea8000c1e1900 */
        /* <DEDUP_REMOVED lines=10> */
.L_x_7:
[----:B------:R-:W-:Y:S05]  /*0320*/  BSYNC.RECONVERGENT B1 ;  /* 0x0000000000017941 */ /* 0x000fea0003800200 */
.L_x_6:
[----:B-----5:R2:W-:Y:S02]  /*0330*/  STG.E desc[UR4][R6.64+0x80], R10 ;  /* 0x0000800a06007986 */ /* 0x0205e4000c101904 */
.L_x_5:
[----:B------:R-:W-:Y:S05]  /*0340*/  BSYNC.RECONVERGENT B0 ;  /* 0x0000000000007941 */ /* 0x000fea0003800200 */
.L_x_4:
[----:B-1----:R-:W-:Y:S01]  /*0350*/  VIADD R8, R0, 0x40 ;  /* 0x0000004000087836 */ /* 0x002fe20000000000 */
[----:B------:R-:W-:Y:S04]  /*0360*/  BSSY.RECONVERGENT B0, `(.L_x_8) ;  /* 0x0000010000007945 */ /* 0x000fe80003800200 */
[----:B------:R-:W-:-:S13]  /*0370*/  ISETP.GE.AND P0, PT, R8, UR6, PT ;  /* 0x0000000608007c0c */ /* 0x000fda000bf06270 */
[----:B------:R-:W-:Y:S05]  /*0380*/  @P0 BRA `(.L_x_9) ;  /* 0x0000000000340947 */ /* 0x000fea0003800000 */
[----:B0-2---:R-:W2:Y:S04]  /*0390*/  LDG.E R10, desc[UR4][R4.64+0x100] ;  /* 0x00010004040a7981 */ /* 0x005ea8000c1e1900 */
        /* <DEDUP_REMOVED lines=10> */
.L_x_11:
[----:B------:R-:W-:Y:S05]  /*0440*/  BSYNC.RECONVERGENT B1 ;  /* 0x0000000000017941 */ /* 0x000fea0003800200 */
.L_x_10:
[----:B-----5:R3:W-:Y:S02]  /*0450*/  STG.E desc[UR4][R6.64+0x100], R10 ;  /* 0x0001000a06007986 */ /* 0x0207e4000c101904 */
.L_x_9:
[----:B------:R-:W-:Y:S05]  /*0460*/  BSYNC.RECONVERGENT B0 ;  /* 0x0000000000007941 */ /* 0x000fea0003800200 */
.L_x_8:
[----:B-1----:R-:W-:Y:S01]  /*0470*/  VIADD R8, R0, 0x60 ;  /* 0x0000006000087836 */ /* 0x002fe20000000000 */
[----:B------:R-:W-:Y:S04]  /*0480*/  BSSY.RECONVERGENT B0, `(.L_x_12) ;  /* 0x0000010000007945 */ /* 0x000fe80003800200 */
[----:B------:R-:W-:-:S13]  /*0490*/  ISETP.GE.AND P0, PT, R8, UR6, PT ;  /* 0x0000000608007c0c */ /* 0x000fda000bf06270 */
[----:B------:R-:W-:Y:S05]  /*04a0*/  @P0 BRA `(.L_x_13) ;  /* 0x0000000000340947 */ /* 0x000fea0003800000 */
[----:B0-23--:R-:W2:Y:S04]  /*04b0*/  LDG.E R10, desc[UR4][R4.64+0x180] ;  /* 0x00018004040a7981 */ /* 0x00dea8000c1e1900 */
        /* <DEDUP_REMOVED lines=10> */
.L_x_15:
[----:B------:R-:W-:Y:S05]  /*0560*/  BSYNC.RECONVERGENT B1 ;  /* 0x0000000000017941 */ /* 0x000fea0003800200 */
.L_x_14:
[----:B-----5:R4:W-:Y:S02]  /*0570*/  STG.E desc[UR4][R6.64+0x180], R10 ;  /* 0x0001800a06007986 */ /* 0x0209e4000c101904 */
.L_x_13:
[----:B------:R-:W-:Y:S05]  /*0580*/  BSYNC.RECONVERGENT B0 ;  /* 0x0000000000007941 */ /* 0x000fea0003800200 */
.L_x_12:
[----:B-1----:R-:W-:Y:S01]  /*0590*/  VIADD R8, R0, 0x80 ;  /* 0x0000008000087836 */ /* 0x002fe20000000000 */
[----:B------:R-:W-:Y:S04]  /*05a0*/  BSSY.RECONVERGENT B0, `(.L_x_16) ;  /* 0x0000010000007945 */ /* 0x000fe80003800200 */
[----:B------:R-:W-:-:S13]  /*05b0*/  ISETP.GE.AND P0, PT, R8, UR6, PT ;  /* 0x0000000608007c0c */ /* 0x000fda000bf06270 */
[----:B------:R-:W-:Y:S05]  /*05c0*/  @P0 BRA `(.L_x_17) ;  /* 0x0000000000340947 */ /* 0x000fea0003800000 */
[----:B0-234-:R-:W2:Y:S04]  /*05d0*/  LDG.E R10, desc[UR4][R4.64+0x200] ;  /* 0x00020004040a7981 */ /* 0x01dea8000c1e1900 */
        /* <DEDUP_REMOVED lines=10> */
.L_x_19:
[----:B------:R-:W-:Y:S05]  /*0680*/  BSYNC.RECONVERGENT B1 ;  /* 0x0000000000017941 */ /* 0x000fea0003800200 */
.L_x_18:
[----:B-----5:R0:W-:Y:S02]  /*0690*/  STG.E desc[UR4][R6.64+0x200], R10 ;  /* 0x0002000a06007986 */ /* 0x0201e4000c101904 */
.L_x_17:
[----:B------:R-:W-:Y:S05]  /*06a0*/  BSYNC.RECONVERGENT B0 ;  /* 0x0000000000007941 */ /* 0x000fea0003800200 */
.L_x_16:
        /* <DEDUP_REMOVED lines=15> */
.L_x_23:
[----:B------:R-:W-:Y:S05]  /*07a0*/  BSYNC.RECONVERGENT B1 ;  /* 0x0000000000017941 */ /* 0x000fea0003800200 */
.L_x_22:
[----:B-----5:R0:W-:Y:S02]  /*07b0*/  STG.E desc[UR4][R6.64+0x280], R10 ;  /* 0x0002800a06007986 */ /* 0x0201e4000c101904 */
.L_x_21:
[----:B------:R-:W-:Y:S05]  /*07c0*/  BSYNC.RECONVERGENT B0 ;  /* 0x0000000000007941 */ /* 0x000fea0003800200 */
.L_x_20:
        /* <DEDUP_REMOVED lines=15> */
.L_x_27:
[----:B------:R-:W-:Y:S05]  /*08c0*/  BSYNC.RECONVERGENT B1 ;  /* 0x0000000000017941 */ /* 0x000fea0003800200 */
.L_x_26:
[----:B-----5:R0:W-:Y:S02]  /*08d0*/  STG.E desc[UR4][R6.64+0x300], R10 ;  /* 0x0003000a06007986 */ /* 0x0201e4000c101904 */
.L_x_25:
[----:B------:R-:W-:Y:S05]  /*08e0*/  BSYNC.RECONVERGENT B0 ;  /* 0x0000000000007941 */ /* 0x000fea0003800200 */
.L_x_24:
        /* <DEDUP_REMOVED lines=15> */
.L_x_31:
[----:B------:R-:W-:Y:S05]  /*09e0*/  BSYNC.RECONVERGENT B1 ;  /* 0x0000000000017941 */ /* 0x000fea0003800200 */
.L_x_30:
[----:B-----5:R0:W-:Y:S02]  /*09f0*/  STG.E desc[UR4][R6.64+0x380], R10 ;  /* 0x0003800a06007986 */ /* 0x0201e4000c101904 */
.L_x_29:
[----:B------:R-:W-:Y:S05]  /*0a00*/  BSYNC.RECONVERGENT B0 ;  /* 0x0000000000007941 */ /* 0x000fea0003800200 */
.L_x_28:
        /* <DEDUP_REMOVED lines=15> */
.L_x_35:
[----:B------:R-:W-:Y:S05]  /*0b00*/  BSYNC.RECONVERGENT B1 ;  /* 0x0000000000017941 */ /* 0x000fea0003800200 */
.L_x_34:
[----:B-----5:R0:W-:Y:S02]  /*0b10*/  STG.E desc[UR4][R6.64+0x400], R10 ;  /* 0x0004000a06007986 */ /* 0x0201e4000c101904 */
.L_x_33:
[----:B------:R-:W-:Y:S05]  /*0b20*/  BSYNC.RECONVERGENT B0 ;  /* 0x0000000000007941 */ /* 0x000fea0003800200 */
.L_x_32:
        /* <DEDUP_REMOVED lines=15> */
.L_x_39:
[----:B------:R-:W-:Y:S05]  /*0c20*/  BSYNC.RECONVERGENT B1 ;  /* 0x0000000000017941 */ /* 0x000fea0003800200 */
.L_x_38:
[----:B-----5:R0:W-:Y:S02]  /*0c30*/  STG.E desc[UR4][R6.64+0x480], R10 ;  /* 0x0004800a06007986 */ /* 0x0201e4000c101904 */
.L_x_37:
[----:B------:R-:W-:Y:S05]  /*0c40*/  BSYNC.RECONVERGENT B0 ;  /* 0x0000000000007941 */ /* 0x000fea0003800200 */
.L_x_36:
        /* <DEDUP_REMOVED lines=15> */
.L_x_43:
[----:B------:R-:W-:Y:S05]  /*0d40*/  BSYNC.RECONVERGENT B1 ;  /* 0x0000000000017941 */ /* 0x000fea0003800200 */
.L_x_42:
[----:B-----5:R0:W-:Y:S02]  /*0d50*/  STG.E desc[UR4][R6.64+0x500], R10 ;  /* 0x0005000a06007986 */ /* 0x0201e4000c101904 */
.L_x_41:
[----:B------:R-:W-:Y:S05]  /*0d60*/  BSYNC.RECONVERGENT B0 ;  /* 0x0000000000007941 */ /* 0x000fea0003800200 */
.L_x_40:
        /* <DEDUP_REMOVED lines=15> */
.L_x_47:
[----:B------:R-:W-:Y:S05]  /*0e60*/  BSYNC.RECONVERGENT B1 ;  /* 0x0000000000017941 */ /* 0x000fea0003800200 */
.L_x_46:
[----:B-----5:R0:W-:Y:S02]  /*0e70*/  STG.E desc[UR4][R6.64+0x580], R10 ;  /* 0x0005800a06007986 */ /* 0x0201e4000c101904 */
.L_x_45:
[----:B------:R-:W-:Y:S05]  /*0e80*/  BSYNC.RECONVERGENT B0 ;  /* 0x0000000000007941 */ /* 0x000fea0003800200 */
.L_x_44:
        /* <DEDUP_REMOVED lines=15> */
.L_x_51:
[----:B------:R-:W-:Y:S05]  /*0f80*/  BSYNC.RECONVERGENT B1 ;  /* 0x0000000000017941 */ /* 0x000fea0003800200 */
.L_x_50:
[----:B-----5:R0:W-:Y:S02]  /*0f90*/  STG.E desc[UR4][R6.64+0x600], R10 ;  /* 0x0006000a06007986 */ /* 0x0201e4000c101904 */
.L_x_49:
[----:B------:R-:W-:Y:S05]  /*0fa0*/  BSYNC.RECONVERGENT B0 ;  /* 0x0000000000007941 */ /* 0x000fea0003800200 */
.L_x_48:
        /* <DEDUP_REMOVED lines=15> */
.L_x_55:
[----:B------:R-:W-:Y:S05]  /*10a0*/  BSYNC.RECONVERGENT B1 ;  /* 0x0000000000017941 */ /* 0x000fea0003800200 */
.L_x_54:
[----:B-----5:R0:W-:Y:S02]  /*10b0*/  STG.E desc[UR4][R6.64+0x680], R10 ;  /* 0x0006800a06007986 */ /* 0x0201e4000c101904 */
.L_x_53:
[----:B------:R-:W-:Y:S05]  /*10c0*/  BSYNC.RECONVERGENT B0 ;  /* 0x0000000000007941 */ /* 0x000fea0003800200 */
.L_x_52:
        /* <DEDUP_REMOVED lines=15> */
.L_x_59:
[----:B------:R-:W-:Y:S05]  /*11c0*/  BSYNC.RECONVERGENT B1 ;  /* 0x0000000000017941 */ /* 0x000fea0003800200 */
.L_x_58:
[----:B-----5:R0:W-:Y:S02]  /*11d0*/  STG.E desc[UR4][R6.64+0x700], R10 ;  /* 0x0007000a06007986 */ /* 0x0201e4000c101904 */
.L_x_57:
[----:B------:R-:W-:Y:S05]  /*11e0*/  BSYNC.RECONVERGENT B0 ;  /* 0x0000000000007941 */ /* 0x000fea0003800200 */
.L_x_56:
[----:B------:R-:W-:-:S05]  /*11f0*/  VIADD R0, R0, 0x1e0 ;  /* 0x000001e000007836 */ /* 0x000fca0000000000 */
[----:B------:R-:W-:-:S13]  /*1200*/  ISETP.GE.AND P0, PT, R0, UR6, PT ;  /* 0x0000000600007c0c */ /* 0x000fda000bf06270 */
[----:B------:R-:W-:Y:S05]  /*1210*/  @P0 EXIT ;  /* 0x000000000000094d */ /* 0x000fea0003800000 */
[----:B------:R-:W5:Y:S04]  /*1220*/  LDG.E R0, desc[UR4][R4.64+0x780] ;  /* 0x0007800404007981 */ /* 0x000f68000c1e1900 */
[----:B-1----:R-:W5:Y:S01]  /*1230*/  LDG.E R11, desc[UR4][R6.64+0x780] ;  /* 0x00078004060b7981 */ /* 0x002f62000c1e1900 */
[----:B------:R-:W-:Y:S01]  /*1240*/  BSSY.RECONVERGENT B0, `(.L_x_60) ;  /* 0x0000009000007945 */ /* 0x000fe20003800200 */
[----:B-----5:R-:W-:-:S13]  /*1250*/  ISETP.GT.AND P0, PT, R0, R11, PT ;  /* 0x0000000b0000720c */ /* 0x020fda0003f04270 */
[----:B------:R-:W-:Y:S05]  /*1260*/  @!P0 BRA `(.L_x_61) ;  /* 0x0000000000188947 */ /* 0x000fea0003800000 */
[----:B------:R-:W1:Y:S01]  /*1270*/  LDC.64 R8, c[0x0][0x398] ;  /* 0x0000e600ff087b82 */ /* 0x000e620000000a00 */
[----:B0-234-:R-:W-:Y:S01]  /*1280*/  IMAD.MOV.U32 R10, RZ, RZ, 0x1 ;  /* 0x00000001ff0a7424 */ /* 0x01dfe200078e00ff */
[----:B------:R0:W-:Y:S04]  /*1290*/  STG.E desc[UR4][R4.64+0x780], R11 ;  /* 0x0007800b04007986 */ /* 0x0001e8000c101904 */
[----:B------:R0:W-:Y:S04]  /*12a0*/  STG.E.U8 desc[UR4][R2.64+0x1e0], R10 ;  /* 0x0001e00a02007986 */ /* 0x0001e8000c101104 */
[----:B-1----:R0:W-:Y:S04]  /*12b0*/  STG.E.U8 desc[UR4][R8.64], R10 ;  /* 0x0000000a08007986 */ /* 0x0021e8000c101104 */
[----:B------:R0:W5:Y:S02]  /*12c0*/  LDG.E R0, desc[UR4][R4.64+0x780] ;  /* 0x0007800404007981 */ /* 0x000164000c1e1900 */
.L_x_61:
[----:B------:R-:W-:Y:S05]  /*12d0*/  BSYNC.RECONVERGENT B0 ;  /* 0x0000000000007941 */ /* 0x000fea0003800200 */
.L_x_60:
[----:B-----5:R-:W-:Y:S01]  /*12e0*/  STG.E desc[UR4][R6.64+0x780], R0 ;  /* 0x0007800006007986 */ /* 0x020fe2000c101904 */
[----:B------:R-:W-:Y:S05]  /*12f0*/  EXIT ;  /* 0x000000000000794d */ /* 0x000fea0003800000 */
.L_x_62:
[----:B------:R-:W-:-:S00]  /*1300*/  BRA `(.L_x_62) ;  /* 0xfffffffc00fc7947 */ /* 0x000fc0000383ffff */
[----:B------:R-:W-:-:S00]  /*1310*/  NOP ;  /* 0x0000000000007918 */ /* 0x000fc00000000000 */
        /* <DEDUP_REMOVED lines=14> */
.L_x_222:


//--------------------- .text._Z12SSSP_kernel1PiS_S_PbS_S_i --------------------------
	.section	.text._Z12SSSP_kernel1PiS_S_PbS_S_i,"ax",@progbits
	.align	128
        .global         _Z12SSSP_kernel1PiS_S_PbS_S_i
        .type           _Z12SSSP_kernel1PiS_S_PbS_S_i,@function
        .size           _Z12SSSP_kernel1PiS_S_PbS_S_i,(.L_x_223 - _Z12SSSP_kernel1PiS_S_PbS_S_i)
        .other          _Z12SSSP_kernel1PiS_S_PbS_S_i,@"STO_CUDA_ENTRY STV_DEFAULT"
_Z12SSSP_kernel1PiS_S_PbS_S_i:
.text._Z12SSSP_kernel1PiS_S_PbS_S_i:
        /* <DEDUP_REMOVED lines=9> */
[----:B0-----:R-:W-:Y:S01]  /*0090*/  SHF.L.U32 R0, R9, 0x4, RZ ;  /* 0x0000000409007819 */ /* 0x001fe200000006ff */
[----:B-1----:R-:W-:-:S03]  /*00a0*/  IMAD R3, R3, UR4, RZ ;  /* 0x0000000403037c24 */ /* 0x002fc6000f8e02ff */
[----:B------:R-:W-:-:S04]  /*00b0*/  LOP3.LUT R0, R0, 0x3e00, RZ, 0xc0, !PT ;  /* 0x00003e0000007812 */ /* 0x000fc800078ec0ff */
[----:B------:R-:W-:-:S04]  /*00c0*/  LOP3.LUT R0, R0, 0x1f, R9, 0xf8, !PT ;  /* 0x0000001f00007812 */ /* 0x000fc800078ef809 */
[----:B------:R-:W-:-:S04]  /*00d0*/  LEA R0, R3, R0, 0x4 ;  /* 0x0000000003007211 */ /* 0x000fc800078e20ff */
[C---:B--2---:R-:W-:Y:S01]  /*00e0*/  ISETP.GE.AND P0, PT, R0.reuse, UR5, PT ;  /* 0x0000000500007c0c */ /* 0x044fe2000bf06270 */
[----:B----4-:R-:W-:-:S04]  /*00f0*/  IMAD.WIDE R6, R0, 0x4, R6 ;  /* 0x0000000400067825 */ /* 0x010fc800078e0206 */
[----:B-----5:R-:W-:-:S08]  /*0100*/  IMAD.WIDE R4, R0, 0x4, R4 ;  /* 0x0000000400047825 */ /* 0x020fd000078e0204 */
[----:B---3--:R-:W-:Y:S05]  /*0110*/  @P0 BRA `(.L_x_64) ;  /* 0x0000000c00d40947 */ /* 0x008fea0003800000 */
[----:B------:R-:W0:Y:S02]  /*0120*/  LDCU.64 UR6, c[0x0][0x398] ;  /* 0x00007300ff0677ac */ /* 0x000e240008000a00 */
[----:B0-----:R-:W-:-:S04]  /*0130*/  IADD3 R8, P0, PT, R0, UR6, RZ ;  /* 0x0000000600087c10 */ /* 0x001fc8000ff1e0ff */
[----:B------:R-:W-:-:S05]  /*0140*/  LEA.HI.X.SX32 R9, R0, UR7, 0x1, P0 ;  /* 0x0000000700097c11 */ /* 0x000fca00080f0eff */
[----:B------:R-:W2:Y:S02]  /*0150*/  LDG.E.U8 R2, desc[UR8][R8.64] ;  /* 0x0000000808027981 */ /* 0x000ea4000c1e1100 */
[----:B--2---:R-:W-:-:S13]  /*0160*/  ISETP.NE.AND P0, PT, R2, RZ, PT ;  /* 0x000000ff0200720c */ /* 0x004fda0003f05270 */
[----:B------:R-:W-:Y:S05]  /*0170*/  @!P0 BRA `(.L_x_64) ;  /* 0x0000000c00bc8947 */ /* 0x000fea0003800000 */
[----:B------:R0:W-:Y:S01]  /*0180*/  STG.E.U8 desc[UR8][R8.64], RZ ;  /* 0x000000ff08007986 */ /* 0x0001e2000c101108 */
[----:B------:R-:W1:Y:S03]  /*0190*/  LDC.64 R2, c[0x0][0x388] ;  /* 0x0000e200ff027b82 */ /* 0x000e660000000a00 */
[----:B0-----:R-:W1:Y:S02]  /*01a0*/  LDG.E R9, desc[UR8][R6.64] ;  /* 0x0000000806097981 */ /* 0x001e64000c1e1900 */
[----:B-1----:R-:W-:-:S06]  /*01b0*/  IMAD.WIDE R10, R9, 0x4, R2 ;  /* 0x00000004090a7825 */ /* 0x002fcc00078e0202 */
[----:B------:R-:W2:Y:S02]  /*01c0*/  LDG.E R10, desc[UR8][R10.64] ;  /* 0x000000080a0a7981 */ /* 0x000ea4000c1e1900 */
[----:B--2---:R-:W-:-:S13]  /*01d0*/  ISETP.GE.AND P0, PT, R10, 0x1, PT ;  /* 0x000000010a00780c */ /* 0x004fda0003f06270 */
[----:B------:R-:W-:Y:S05]  /*01e0*/  @!P0 BRA `(.L_x_64) ;  /* 0x0000000c00a08947 */ /* 0x000fea0003800000 */
[----:B------:R-:W-:Y:S01]  /*01f0*/  VIADD R8, R9, 0x1 ;  /* 0x0000000109087836 */ /* 0x000fe20000000000 */
[----:B------:R-:W-:Y:S04]  /*0200*/  BSSY.RECONVERGENT B1, `(.L_x_65) ;  /* 0x0000071000017945 */ /* 0x000fe80003800200 */
[----:B------:R-:W-:-:S04]  /*0210*/  VIADDMNMX R8, R10, R9, R8, !PT ;  /* 0x000000090a087246 */ /* 0x000fc80007800108 */
[CC--:B------:R-:W-:Y:S02]  /*0220*/  IADD3 R10, PT, PT, R9.reuse, -R8.reuse, RZ ;  /* 0x80000008090a7210 */ /* 0x0c0fe40007ffe0ff */
[----:B------:R-:W-:Y:S02]  /*0230*/  IADD3 R8, PT, PT, -R9, R8, RZ ;  /* 0x0000000809087210 */ /* 0x000fe40007ffe1ff */
[----:B------:R-:W-:Y:S02]  /*0240*/  ISETP.GT.U32.AND P1, PT, R10, -0x10, PT ;  /* 0xfffffff00a00780c */ /* 0x000fe40003f24070 */
[----:B------:R-:W-:-:S11]  /*0250*/  LOP3.LUT P0, R17, R8, 0xf, RZ, 0xc0, !PT ;  /* 0x0000000f08117812 */ /* 0x000fd6000780c0ff */
[----:B------:R-:W-:Y:S05]  /*0260*/  @P1 BRA `(.L_x_66) ;  /* 0x0000000400a81947 */ /* 0x000fea0003800000 */
[----:B------:R-:W-:-:S05]  /*0270*/  LOP3.LUT R16, R8, 0xfffffff0, RZ, 0xc0, !PT ;  /* 0xfffffff008107812 */ /* 0x000fca00078ec0ff */
[----:B------:R-:W-:-:S07]  /*0280*/  IMAD.MOV R16, RZ, RZ, -R16 ;  /* 0x000000ffff107224 */ /* 0x000fce00078e0a10 */
.L_x_67:
[----:B------:R-:W0:Y:S01]  /*0290*/  LDC.64 R10, c[0x0][0x390] ;  /* 0x0000e400ff0a7b82 */ /* 0x000e220000000a00 */
[C---:B------:R-:W-:Y:S01]  /*02a0*/  IMAD.WIDE R14, R9.reuse, 0x4, R2 ;  /* 0x00000004090e7825 */ /* 0x040fe200078e0202 */
[----:B-1----:R-:W2:Y:S04]  /*02b0*/  LDG.E R20, desc[UR8][R4.64] ;  /* 0x0000000804147981 */ /* 0x002ea8000c1e1900 */
[----:B------:R-:W3:Y:S02]  /*02c0*/  LDG.E R19, desc[UR8][R14.64+0x4] ;  /* 0x000004080e137981 */ /* 0x000ee4000c1e1900 */
[----:B------:R-:W3:Y:S01]  /*02d0*/  LDC.64 R12, c[0x0][0x3a8] ;  /* 0x0000ea00ff0c7b82 */ /* 0x000ee20000000a00 */
[----:B0-----:R-:W-:-:S05]  /*02e0*/  IMAD.WIDE R10, R9, 0x4, R10 ;  /* 0x00000004090a7825 */ /* 0x001fca00078e020a */
[----:B------:R-:W2:Y:S01]  /*02f0*/  LDG.E R21, desc[UR8][R10.64+0x4] ;  /* 0x000004080a157981 */ /* 0x000ea2000c1e1900 */
[----:B---3--:R-:W-:Y:S01]  /*0300*/  IMAD.WIDE R18, R19, 0x4, R12 ;  /* 0x0000000413127825 */ /* 0x008fe200078e020c */
[----:B--2---:R-:W-:-:S05]  /*0310*/  IADD3 R23, PT, PT, R20, R21, RZ ;  /* 0x0000001514177210 */ /* 0x004fca0007ffe0ff */
[----:B------:R0:W-:Y:S04]  /*0320*/  REDG.E.MIN.S32.STRONG.GPU desc[UR8][R18.64], R23 ;  /* 0x000000171200798e */ /* 0x0001e8000c92e308 */
[----:B------:R-:W2:Y:S04]  /*0330*/  LDG.E R20, desc[UR8][R4.64] ;  /* 0x0000000804147981 */ /* 0x000ea8000c1e1900 */
[----:B------:R-:W2:Y:S04]  /*0340*/  LDG.E R25, desc[UR8][R10.64+0x8] ;  /* 0x000008080a197981 */ /* 0x000ea8000c1e1900 */
[----:B------:R-:W3:Y:S01]  /*0350*/  LDG.E R21, desc[UR8][R14.64+0x8] ;  /* 0x000008080e157981 */ /* 0x000ee2000c1e1900 */
[----:B--2---:R-:W-:Y:S01]  /*0360*/  IADD3 R25, PT, PT, R20, R25, RZ ;  /* 0x0000001914197210 */ /* 0x004fe20007ffe0ff */
[----:B---3--:R-:W-:-:S05]  /*0370*/  IMAD.WIDE R20, R21, 0x4, R12 ;  /* 0x0000000415147825 */ /* 0x008fca00078e020c */
[----:B------:R1:W-:Y:S04]  /*0380*/  REDG.E.MIN.S32.STRONG.GPU desc[UR8][R20.64], R25 ;  /* 0x000000191400798e */ /* 0x0003e8000c92e308 */
[----:B------:R-:W2:Y:S04]  /*0390*/  LDG.E R22, desc[UR8][R4.64] ;  /* 0x0000000804167981 */ /* 0x000ea8000c1e1900 */
[----:B------:R-:W2:Y:S04]  /*03a0*/  LDG.E R29, desc[UR8][R10.64+0xc] ;  /* 0x00000c080a1d7981 */ /* 0x000ea8000c1e1900 */
[----:B------:R-:W0:Y:S01]  /*03b0*/  LDG.E R27, desc[UR8][R14.64+0xc] ;  /* 0x00000c080e1b7981 */ /* 0x000e22000c1e1900 */
[----:B--2---:R-:W-:-:S02]  /*03c0*/  IMAD.IADD R29, R22, 0x1, R29 ;  /* 0x00000001161d7824 */ /* 0x004fc400078e021d */
[----:B0-----:R-:W-:-:S05]  /*03d0*/  IMAD.WIDE R18, R27, 0x4, R12 ;  /* 0x000000041b127825 */ /* 0x001fca00078e020c */
[----:B------:R0:W-:Y:S04]  /*03e0*/  REDG.E.MIN.S32.STRONG.GPU desc[UR8][R18.64], R29 ;  /* 0x0000001d1200798e */ /* 0x0001e8000c92e308 */
[----:B------:R-:W2:Y:S04]  /*03f0*/  LDG.E R22, desc[UR8][R4.64] ;  /* 0x0000000804167981 */ /* 0x000ea8000c1e1900 */
[----:B------:R-:W2:Y:S04]  /*0400*/  LDG.E R27, desc[UR8][R10.64+0x10] ;  /* 0x000010080a1b7981 */ /* 0x000ea8000c1e1900 */
[----:B------:R-:W1:Y:S01]  /*0410*/  LDG.E R23, desc[UR8][R14.64+0x10] ;  /* 0x000010080e177981 */ /* 0x000e62000c1e1900 */
[----:B--2---:R-:W-:Y:S01]  /*0420*/  IADD3 R27, PT, PT, R22, R27, RZ ;  /* 0x0000001b161b7210 */ /* 0x004fe20007ffe0ff */
[----:B-1----:R-:W-:-:S05]  /*0430*/  IMAD.WIDE R20, R23, 0x4, R12 ;  /* 0x0000000417147825 */ /* 0x002fca00078e020c */
[----:B------:R1:W-:Y:S04]  /*0440*/  REDG.E.MIN.S32.STRONG.GPU desc[UR8][R20.64], R27 ;  /* 0x0000001b1400798e */ /* 0x0003e8000c92e308 */
[----:B------:R-:W2:Y:S04]  /*0450*/  LDG.E R22, desc[UR8][R4.64] ;  /* 0x0000000804167981 */ /* 0x000ea8000c1e1900 */
[----:B------:R-:W2:Y:S04]  /*0460*/  LDG.E R25, desc[UR8][R10.64+0x14] ;  /* 0x000014080a197981 */ /* 0x000ea8000c1e1900 */
[----:B------:R-:W0:Y:S01]  /*0470*/  LDG.E R23, desc[UR8][R14.64+0x14] ;  /* 0x000014080e177981 */ /* 0x000e22000c1e1900 */
[----:B--2---:R-:W-:Y:S01]  /*0480*/  IADD3 R25, PT, PT, R22, R25, RZ ;  /* 0x0000001916197210 */ /* 0x004fe20007ffe0ff */
[----:B0-----:R-:W-:-:S05]  /*0490*/  IMAD.WIDE R18, R23, 0x4, R12 ;  /* 0x0000000417127825 */ /* 0x001fca00078e020c */
[----:B------:R0:W-:Y:S04]  /*04a0*/  REDG.E.MIN.S32.STRONG.GPU desc[UR8][R18.64], R25 ;  /* 0x000000191200798e */ /* 0x0001e8000c92e308 */
[----:B------:R-:W2:Y:S04]  /*04b0*/  LDG.E R22, desc[UR8][R4.64] ;  /* 0x0000000804167981 */ /* 0x000ea8000c1e1900 */
[----:B------:R-:W2:Y:S04]  /*04c0*/  LDG.E R29, desc[UR8][R10.64+0x18] ;  /* 0x000018080a1d7981 */ /* 0x000ea8000c1e1900 */
[----:B------:R-:W1:Y:S01]  /*04d0*/  LDG.E R23, desc[UR8][R14.64+0x18] ;  /* 0x000018080e177981 */ /* 0x000e62000c1e1900 */
[----:B--2---:R-:W-:-:S02]  /*04e0*/  IMAD.IADD R29, R22, 0x1, R29 ;  /* 0x00000001161d7824 */ /* 0x004fc400078e021d */
        /* <DEDUP_REMOVED lines=53> */
[----:B------:R-:W-:Y:S01]  /*0840*/  IADD3 R16, PT, PT, R16, 0x10, RZ ;  /* 0x0000001010107810 */ /* 0x000fe20007ffe0ff */
[----:B--2---:R-:W-:-:S02]  /*0850*/  IMAD.IADD R29, R22, 0x1, R29 ;  /* 0x00000001161d7824 */ /* 0x004fc400078e021d */
[----:B0-----:R-:W-:-:S05]  /*0860*/  IMAD.WIDE R18, R23, 0x4, R12 ;  /* 0x0000000417127825 */ /* 0x001fca00078e020c */
[----:B------:R1:W-:Y:S04]  /*0870*/  REDG.E.MIN.S32.STRONG.GPU desc[UR8][R18.64], R29 ;  /* 0x0000001d1200798e */ /* 0x0003e8000c92e308 */
[----:B------:R-:W2:Y:S04]  /*0880*/  LDG.E R23, desc[UR8][R14.64+0x40] ;  /* 0x000040080e177981 */ /* 0x000ea8000c1e1900 */
[----:B------:R-:W3:Y:S04]  /*0890*/  LDG.E R27, desc[UR8][R10.64+0x40] ;  /* 0x000040080a1b7981 */ /* 0x000ee8000c1e1900 */
[----:B------:R-:W3:Y:S01]  /*08a0*/  LDG.E R22, desc[UR8][R4.64] ;  /* 0x0000000804167981 */ /* 0x000ee2000c1e1900 */
[----:B------:R-:W-:Y:S01]  /*08b0*/  ISETP.NE.AND P1, PT, R16, RZ, PT ;  /* 0x000000ff1000720c */ /* 0x000fe20003f25270 */
[----:B------:R-:W-:-:S02]  /*08c0*/  VIADD R9, R9, 0x10 ;  /* 0x0000001009097836 */ /* 0x000fc40000000000 */
[----:B--2---:R-:W-:Y:S01]  /*08d0*/  IMAD.WIDE R12, R23, 0x4, R12 ;  /* 0x00000004170c7825 */ /* 0x004fe200078e020c */
[----:B---3--:R-:W-:-:S05]  /*08e0*/  IADD3 R27, PT, PT, R22, R27, RZ ;  /* 0x0000001b161b7210 */ /* 0x008fca0007ffe0ff */
[----:B------:R1:W-:Y:S04]  /*08f0*/  REDG.E.MIN.S32.STRONG.GPU desc[UR8][R12.64], R27 ;  /* 0x0000001b0c00798e */ /* 0x0003e8000c92e308 */
[----:B------:R-:W-:Y:S05]  /*0900*/  @P1 BRA `(.L_x_67) ;  /* 0xfffffff800601947 */ /* 0x000fea000383ffff */
.L_x_66:
[----:B------:R-:W-:Y:S05]  /*0910*/  BSYNC.RECONVERGENT B1 ;  /* 0x0000000000017941 */ /* 0x000fea0003800200 */
.L_x_65:
[----:B------:R-:W-:Y:S05]  /*0920*/  @!P0 BRA `(.L_x_64) ;  /* 0x0000000400d08947 */ /* 0x000fea0003800000 */
[----:B------:R-:W-:Y:S01]  /*0930*/  ISETP.GE.U32.AND P0, PT, R17, 0x8, PT ;  /* 0x000000081100780c */ /* 0x000fe20003f06070 */
[----:B------:R-:W-:Y:S01]  /*0940*/  BSSY.RECONVERGENT B1, `(.L_x_68) ;  /* 0x0000039000017945 */ /* 0x000fe20003800200 */
[----:B-1----:R-:W-:-:S04]  /*0950*/  LOP3.LUT R20, R8, 0x7, RZ, 0xc0, !PT ;  /* 0x0000000708147812 */ /* 0x002fc800078ec0ff */
[----:B------:R-:W-:-:S07]  /*0960*/  ISETP.NE.AND P1, PT, R20, RZ, PT ;  /* 0x000000ff1400720c */ /* 0x000fce0003f25270 */
[----:B------:R-:W-:Y:S06]  /*0970*/  @!P0 BRA `(.L_x_69) ;  /* 0x0000000000d48947 */ /* 0x000fec0003800000 */
[----:B------:R-:W0:Y:S01]  /*0980*/  LDC.64 R12, c[0x0][0x390] ;  /* 0x0000e400ff0c7b82 */ /* 0x000e220000000a00 */
[C---:B------:R-:W-:Y:S01]  /*0990*/  IMAD.WIDE R10, R9.reuse, 0x4, R2 ;  /* 0x00000004090a7825 */ /* 0x040fe200078e0202 */
[----:B------:R-:W2:Y:S04]  /*09a0*/  LDG.E R18, desc[UR8][R4.64] ;  /* 0x0000000804127981 */ /* 0x000ea8000c1e1900 */
        /* <DEDUP_REMOVED lines=44> */
[----:B------:R-:W3:Y:S04]  /*0c70*/  LDG.E R23, desc[UR8][R12.64+0x20] ;  /* 0x000020080c177981 */ /* 0x000ee8000c1e1900 */
[----:B------:R-:W3:Y:S01]  /*0c80*/  LDG.E R22, desc[UR8][R4.64] ;  /* 0x0000000804167981 */ /* 0x000ee2000c1e1900 */
[----:B--2---:R-:W-:Y:S01]  /*0c90*/  IMAD.WIDE R14, R21, 0x4, R14 ;  /* 0x00000004150e7825 */ /* 0x004fe200078e020e */
[----:B---3--:R-:W-:-:S05]  /*0ca0*/  IADD3 R23, PT, PT, R22, R23, RZ ;  /* 0x0000001716177210 */ /* 0x008fca0007ffe0ff */
[----:B------:R1:W-:Y:S01]  /*0cb0*/  REDG.E.MIN.S32.STRONG.GPU desc[UR8][R14.64], R23 ;  /* 0x000000170e00798e */ /* 0x0003e2000c92e308 */
[----:B------:R-:W-:-:S07]  /*0cc0*/  VIADD R9, R9, 0x8 ;  /* 0x0000000809097836 */ /* 0x000fce0000000000 */
.L_x_69:
[----:B------:R-:W-:Y:S05]  /*0cd0*/  BSYNC.RECONVERGENT B1 ;  /* 0x0000000000017941 */ /* 0x000fea0003800200 */
.L_x_68:
[----:B------:R-:W-:Y:S05]  /*0ce0*/  @!P1 BRA `(.L_x_64) ;  /* 0x0000000000e09947 */ /* 0x000fea0003800000 */
[----:B------:R-:W-:Y:S01]  /*0cf0*/  ISETP.GE.U32.AND P0, PT, R20, 0x4, PT ;  /* 0x000000041400780c */ /* 0x000fe20003f06070 */
[----:B------:R-:W-:Y:S01]  /*0d00*/  BSSY.RECONVERGENT B1, `(.L_x_70) ;  /* 0x0000021000017945 */ /* 0x000fe20003800200 */
[----:B------:R-:W-:-:S04]  /*0d10*/  LOP3.LUT R8, R8, 0x3, RZ, 0xc0, !PT ;  /* 0x0000000308087812 */ /* 0x000fc800078ec0ff */
[----:B------:R-:W-:-:S07]  /*0d20*/  ISETP.NE.AND P1, PT, R8, RZ, PT ;  /* 0x000000ff0800720c */ /* 0x000fce0003f25270 */
[----:B------:R-:W-:Y:S06]  /*0d30*/  @!P0 BRA `(.L_x_71) ;  /* 0x0000000000748947 */ /* 0x000fec0003800000 */
        /* <DEDUP_REMOVED lines=16> */
[----:B------:R-:W3:Y:S04]  /*0e40*/  LDG.E R18, desc[UR8][R4.64] ;  /* 0x0000000804127981 */ /* 0x000ee8000c1e1900 */
[----:B------:R-:W3:Y:S04]  /*0e50*/  LDG.E R25, desc[UR8][R10.64+0xc] ;  /* 0x00000c080a197981 */ /* 0x000ee8000c1e1900 */
[----:B------:R-:W0:Y:S01]  /*0e60*/  LDG.E R23, desc[UR8][R2.64+0xc] ;  /* 0x00000c0802177981 */ /* 0x000e22000c1e1900 */
[----:B---3--:R-:W-:-:S02]  /*0e70*/  IMAD.IADD R25, R18, 0x1, R25 ;  /* 0x0000000112197824 */ /* 0x008fc400078e0219 */
[----:B0-----:R-:W-:-:S05]  /*0e80*/  IMAD.WIDE R14, R23, 0x4, R12 ;  /* 0x00000004170e7825 */ /* 0x001fca00078e020c */
[----:B------:R2:W-:Y:S04]  /*0e90*/  REDG.E.MIN.S32.STRONG.GPU desc[UR8][R14.64], R25 ;  /* 0x000000190e00798e */ /* 0x0005e8000c92e308 */
[----:B------:R-:W3:Y:S04]  /*0ea0*/  LDG.E R19, desc[UR8][R2.64+0x10] ;  /* 0x0000100802137981 */ /* 0x000ee8000c1e1900 */
[----:B------:R-:W4:Y:S04]  /*0eb0*/  LDG.E R23, desc[UR8][R10.64+0x10] ;  /* 0x000010080a177981 */ /* 0x000f28000c1e1900 */
[----:B------:R-:W4:Y:S01]  /*0ec0*/  LDG.E R18, desc[UR8][R4.64] ;  /* 0x0000000804127981 */ /* 0x000f22000c1e1900 */
[----:B---3--:R-:W-:Y:S01]  /*0ed0*/  IMAD.WIDE R12, R19, 0x4, R12 ;  /* 0x00000004130c7825 */ /* 0x008fe200078e020c */
[----:B----4-:R-:W-:-:S05]  /*0ee0*/  IADD3 R23, PT, PT, R18, R23, RZ ;  /* 0x0000001712177210 */ /* 0x010fca0007ffe0ff */
[----:B------:R2:W-:Y:S01]  /*0ef0*/  REDG.E.MIN.S32.STRONG.GPU desc[UR8][R12.64], R23 ;  /* 0x000000170c00798e */ /* 0x0005e2000c92e308 */
[----:B------:R-:W-:-:S07]  /*0f00*/  IADD3 R9, PT, PT, R9, 0x4, RZ ;  /* 0x0000000409097810 */ /* 0x000fce0007ffe0ff */
.L_x_71:
[----:B------:R-:W-:Y:S05]  /*0f10*/  BSYNC.RECONVERGENT B1 ;  /* 0x0000000000017941 */ /* 0x000fea0003800200 */
.L_x_70:
[----:B------:R-:W-:Y:S05]  /*0f20*/  @!P1 BRA `(.L_x_64) ;  /* 0x0000000000509947 */ /* 0x000fea0003800000 */
[----:B------:R-:W0:Y:S01]  /*0f30*/  LDC.64 R10, c[0x0][0x388] ;  /* 0x0000e200ff0a7b82 */ /* 0x000e220000000a00 */
[----:B------:R-:W-:-:S07]  /*0f40*/  IADD3 R8, PT, PT, -R8, RZ, RZ ;  /* 0x000000ff08087210 */ /* 0x000fce0007ffe1ff */
[----:B--2---:R-:W2:Y:S08]  /*0f50*/  LDC.64 R12, c[0x0][0x390] ;  /* 0x0000e400ff0c7b82 */ /* 0x004eb00000000a00 */
[----:B------:R-:W3:Y:S01]  /*0f60*/  LDC.64 R2, c[0x0][0x3a8] ;  /* 0x0000ea00ff027b82 */ /* 0x000ee20000000a00 */
[----:B0-----:R-:W-:-:S05]  /*0f70*/  IADD3 R10, P0, PT, R10, 0x4, RZ ;  /* 0x000000040a0a7810 */ /* 0x001fca0007f1e0ff */
[----:B------:R-:W-:Y:S01]  /*0f80*/  IMAD.X R11, RZ, RZ, R11, P0 ;  /* 0x000000ffff0b7224 */ /* 0x000fe200000e060b */
[----:B--2---:R-:W-:-:S04]  /*0f90*/  IADD3 R12, P1, PT, R12, 0x4, RZ ;  /* 0x000000040c0c7810 */ /* 0x004fc80007f3e0ff */
[----:B------:R-:W-:-:S09]  /*0fa0*/  IADD3.X R13, PT, PT, RZ, R13, RZ, P1, !PT ;  /* 0x0000000dff0d7210 */ /* 0x000fd20000ffe4ff */
.L_x_72:
[C---:B-1----:R-:W-:Y:S01]  /*0fb0*/  IMAD.WIDE R16, R9.reuse, 0x4, R12 ;  /* 0x0000000409107825 */ /* 0x042fe200078e020c */
[----:B0-----:R-:W2:Y:S03]  /*0fc0*/  LDG.E R18, desc[UR8][R4.64] ;  /* 0x0000000804127981 */ /* 0x001ea6000c1e1900 */
[----:B------:R-:W-:Y:S02]  /*0fd0*/  IMAD.WIDE R14, R9, 0x4, R10 ;  /* 0x00000004090e7825 */ /* 0x000fe400078e020a */
[----:B------:R-:W2:Y:S04]  /*0fe0*/  LDG.E R17, desc[UR8][R16.64] ;  /* 0x0000000810117981 */ /* 0x000ea8000c1e1900 */
[----:B------:R-:W3:Y:S01]  /*0ff0*/  LDG.E R15, desc[UR8][R14.64] ;  /* 0x000000080e0f7981 */ /* 0x000ee2000c1e1900 */
[----:B------:R-:W-:-:S04]  /*1000*/  IADD3 R8, PT, PT, R8, 0x1, RZ ;  /* 0x0000000108087810 */ /* 0x000fc80007ffe0ff */
[----:B------:R-:W-:Y:S02]  /*1010*/  ISETP.NE.AND P0, PT, R8, RZ, PT ;  /* 0x000000ff0800720c */ /* 0x000fe40003f05270 */
[----:B------:R-:W-:Y:S01]  /*1020*/  IADD3 R9, PT, PT, R9, 0x1, RZ ;  /* 0x0000000109097810 */ /* 0x000fe20007ffe0ff */
[----:B--2---:R-:W-:Y:S02]  /*1030*/  IMAD.IADD R21, R18, 0x1, R17 ;  /* 0x0000000112157824 */ /* 0x004fe400078e0211 */
[----:B---3--:R-:W-:-:S05]  /*1040*/  IMAD.WIDE R18, R15, 0x4, R2 ;  /* 0x000000040f127825 */ /* 0x008fca00078e0202 */
[----:B------:R0:W-:Y:S03]  /*1050*/  REDG.E.MIN.S32.STRONG.GPU desc[UR8][R18.64], R21 ;  /* 0x000000151200798e */ /* 0x0001e6000c92e308 */
[----:B------:R-:W-:Y:S05]  /*1060*/  @P0 BRA `(.L_x_72) ;  /* 0xfffffffc00d00947 */ /* 0x000fea000383ffff */
.L_x_64:
[----:B------:R-:W-:Y:S05]  /*1070*/  BSYNC.RECONVERGENT B0 ;  /* 0x0000000000007941 */ /* 0x000fea0003800200 */
.L_x_63:
[----:B------:R-:W3:Y:S01]  /*1080*/  LDCU.64 UR6, c[0x0][0x398] ;  /* 0x00007300ff0677ac */ /* 0x000ee20008000a00 */
[C---:B------:R-:W-:Y:S01]  /*1090*/  VIADD R3, R0.reuse, 0x20 ;  /* 0x0000002000037836 */ /* 0x040fe20000000000 */
[----:B------:R-:W-:Y:S04]  /*10a0*/  BSSY.RECONVERGENT B0, `(.L_x_73) ;  /* 0x00000f8000007945 */ /* 0x000fe80003800200 */
[----:B------:R-:W-:Y:S02]  /*10b0*/  ISETP.GE.AND P0, PT, R3, UR5, PT ;  /* 0x0000000503007c0c */ /* 0x000fe4000bf06270 */
[----:B---3--:R-:W-:-:S04]  /*10c0*/  IADD3 R2, P1, PT, R0, UR6, RZ ;  /* 0x0000000600027c10 */ /* 0x008fc8000ff3e0ff */
[----:B------:R-:W-:-:S07]  /*10d0*/  LEA.HI.X.SX32 R3, R0, UR7, 0x1, P1 ;  /* 0x0000000700037c11 */ /* 0x000fce00088f0eff */
[----:B------:R-:W-:Y:S05]  /*10e0*/  @P0 BRA `(.L_x_74) ;  /* 0x0000000c00cc0947 */ /* 0x000fea0003800000 */
[----:B------:R-:W3:Y:S02]  /*10f0*/  LDG.E.U8 R8, desc[UR8][R2.64+0x20] ;  /* 0x0000200802087981 */ /* 0x000ee4000c1e1100 */
[----:B---3--:R-:W-:-:S13]  /*1100*/  ISETP.NE.AND P0, PT, R8, RZ, PT ;  /* 0x000000ff0800720c */ /* 0x008fda0003f05270 */
[----:B------:R-:W-:Y:S05]  /*1110*/  @!P0 BRA `(.L_x_74) ;  /* 0x0000000c00c08947 */ /* 0x000fea0003800000 */
[----:B------:R3:W-:Y:S01]  /*1120*/  STG.E.U8 desc[UR8][R2.64+0x20], RZ ;  /* 0x000020ff02007986 */ /* 0x0007e2000c101108 */
[----:B------:R-:W4:Y:S03]  /*1130*/  LDC.64 R8, c[0x0][0x388] ;  /* 0x0000e200ff087b82 */ /* 0x000f260000000a00 */
[----:B-12---:R-:W4:Y:S02]  /*1140*/  LDG.E R13, desc[UR8][R6.64+0x80] ;  /* 0x00008008060d7981 */ /* 0x006f24000c1e1900 */
[----:B----4-:R-:W-:-:S06]  /*1150*/  IMAD.WIDE R10, R13, 0x4, R8 ;  /* 0x000000040d0a7825 */ /* 0x010fcc00078e0208 */
[----:B------:R-:W2:Y:S02]  /*1160*/  LDG.E R10, desc[UR8][R10.64] ;  /* 0x000000080a0a7981 */ /* 0x000ea4000c1e1900 */
[----:B--2---:R-:W-:-:S13]  /*1170*/  ISETP.GE.AND P0, PT, R10, 0x1, PT ;  /* 0x000000010a00780c */ /* 0x004fda0003f06270 */
[----:B---3--:R-:W-:Y:S05]  /*1180*/  @!P0 BRA `(.L_x_74) ;  /* 0x0000000c00a48947 */ /* 0x008fea0003800000 */
[----:B------:R-:W-:Y:S01]  /*1190*/  MOV R11, R13 ;  /* 0x0000000d000b7202 */ /* 0x000fe20000000f00 */
[----:B------:R-:W-:Y:S03]  /*11a0*/  BSSY.RECONVERGENT B1, `(.L_x_75) ;  /* 0x0000071000017945 */ /* 0x000fe60003800200 */
[----:B------:R-:W-:-:S04]  /*11b0*/  IADD3 R12, PT, PT, R11, 0x1, RZ ;  /* 0x000000010b0c7810 */ /* 0x000fc80007ffe0ff */
[----:B------:R-:W-:-:S05]  /*11c0*/  VIADDMNMX R10, R10, R11, R12, !PT ;  /* 0x0000000b0a0a7246 */ /* 0x000fca000780010c */
[C---:B------:R-:W-:Y:S01]  /*11d0*/  IMAD.IADD R12, R11.reuse, 0x1, -R10 ;  /* 0x000000010b0c7824 */ /* 0x040fe200078e0a0a */
[----:B------:R-:W-:-:S04]  /*11e0*/  IADD3 R10, PT, PT, -R11, R10, RZ ;  /* 0x0000000a0b0a7210 */ /* 0x000fc80007ffe1ff */
[----:B------:R-:W-:-:S13]  /*11f0*/  ISETP.GT.U32.AND P0, PT, R12, -0x10, PT ;  /* 0xfffffff00c00780c */ /* 0x000fda0003f04070 */
[----:B------:R-:W-:Y:S05]  /*1200*/  @P0 BRA `(.L_x_76) ;  /* 0x0000000400a80947 */ /* 0x000fea0003800000 */
[----:B0-----:R-:W-:-:S04]  /*1210*/  LOP3.LUT R18, R10, 0xfffffff0, RZ, 0xc0, !PT ;  /* 0xfffffff00a127812 */ /* 0x001fc800078ec0ff */
[----:B------:R-:W-:-:S07]  /*1220*/  IADD3 R18, PT, PT, -R18, RZ, RZ ;  /* 0x000000ff12127210 */ /* 0x000fce0007ffe1ff */
.L_x_77:
[----:B------:R-:W0:Y:S01]  /*1230*/  LDC.64 R12, c[0x0][0x390] ;  /* 0x0000e400ff0c7b82 */ /* 0x000e220000000a00 */
[C---:B------:R-:W-:Y:S01]  /*1240*/  IMAD.WIDE R16, R11.reuse, 0x4, R8 ;  /* 0x000000040b107825 */ /* 0x040fe200078e0208 */
[----:B------:R-:W2:Y:S04]  /*1250*/  LDG.E R19, desc[UR8][R4.64+0x80] ;  /* 0x0000800804137981 */ /* 0x000ea8000c1e1900 */
[----:B-1----:R-:W3:Y:S02]  /*1260*/  LDG.E R21, desc[UR8][R16.64+0x4] ;  /* 0x0000040810157981 */ /* 0x002ee4000c1e1900 */
[----:B------:R-:W3:Y:S01]  /*1270*/  LDC.64 R14, c[0x0][0x3a8] ;  /* 0x0000ea00ff0e7b82 */ /* 0x000ee20000000a00 */
[----:B0-----:R-:W-:-:S05]  /*1280*/  IMAD.WIDE R12, R11, 0x4, R12 ;  /* 0x000000040b0c7825 */ /* 0x001fca00078e020c */
[----:B------:R-:W2:Y:S01]  /*1290*/  LDG.E R22, desc[UR8][R12.64+0x4] ;  /* 0x000004080c167981 */ /* 0x000ea2000c1e1900 */
[----:B---3--:R-:W-:-:S04]  /*12a0*/  IMAD.WIDE R20, R21, 0x4, R14 ;  /* 0x0000000415147825 */ /* 0x008fc800078e020e */
[----:B--2---:R-:W-:-:S05]  /*12b0*/  IMAD.IADD R19, R19, 0x1, R22 ;  /* 0x0000000113137824 */ /* 0x004fca00078e0216 */
        /* <DEDUP_REMOVED lines=82> */
[----:B------:R-:W-:-:S02]  /*17e0*/  IADD3 R18, PT, PT, R18, 0x10, RZ ;  /* 0x0000001012127810 */ /* 0x000fc40007ffe0ff */
[----:B--2---:R-:W-:Y:S01]  /*17f0*/  IADD3 R29, PT, PT, R24, R29, RZ ;  /* 0x0000001d181d7210 */ /* 0x004fe20007ffe0ff */
[----:B0-----:R-:W-:-:S05]  /*1800*/  IMAD.WIDE R20, R19, 0x4, R14 ;  /* 0x0000000413147825 */ /* 0x001fca00078e020e */
[----:B------:R1:W-:Y:S04]  /*1810*/  REDG.E.MIN.S32.STRONG.GPU desc[UR8][R20.64], R29 ;  /* 0x0000001d1400798e */ /* 0x0003e8000c92e308 */
[----:B------:R-:W2:Y:S04]  /*1820*/  LDG.E R19, desc[UR8][R16.64+0x40] ;  /* 0x0000400810137981 */ /* 0x000ea8000c1e1900 */
[----:B------:R-:W3:Y:S04]  /*1830*/  LDG.E R27, desc[UR8][R12.64+0x40] ;  /* 0x000040080c1b7981 */ /* 0x000ee8000c1e1900 */
[----:B------:R-:W3:Y:S01]  /*1840*/  LDG.E R24, desc[UR8][R4.64+0x80] ;  /* 0x0000800804187981 */ /* 0x000ee2000c1e1900 */
[----:B------:R-:W-:-:S02]  /*1850*/  ISETP.NE.AND P0, PT, R18, RZ, PT ;  /* 0x000000ff1200720c */ /* 0x000fc40003f05270 */
[----:B------:R-:W-:Y:S01]  /*1860*/  IADD3 R11, PT, PT, R11, 0x10, RZ ;  /* 0x000000100b0b7810 */ /* 0x000fe20007ffe0ff */
[----:B--2---:R-:W-:-:S04]  /*1870*/  IMAD.WIDE R14, R19, 0x4, R14 ;  /* 0x00000004130e7825 */ /* 0x004fc800078e020e */
[----:B---3--:R-:W-:-:S05]  /*1880*/  IMAD.IADD R27, R24, 0x1, R27 ;  /* 0x00000001181b7824 */ /* 0x008fca00078e021b */
[----:B------:R1:W-:Y:S01]  /*1890*/  REDG.E.MIN.S32.STRONG.GPU desc[UR8][R14.64], R27 ;  /* 0x0000001b0e00798e */ /* 0x0003e2000c92e308 */
[----:B------:R-:W-:Y:S05]  /*18a0*/  @P0 BRA `(.L_x_77) ;  /* 0xfffffff800600947 */ /* 0x000fea000383ffff */
.L_x_76:
[----:B------:R-:W-:Y:S05]  /*18b0*/  BSYNC.RECONVERGENT B1 ;  /* 0x0000000000017941 */ /* 0x000fea0003800200 */
.L_x_75:
[----:B------:R-:W-:-:S13]  /*18c0*/  LOP3.LUT P0, R12, R10, 0xf, RZ, 0xc0, !PT ;  /* 0x0000000f0a0c7812 */ /* 0x000fda000780c0ff */
[----:B------:R-:W-:Y:S05]  /*18d0*/  @!P0 BRA `(.L_x_74) ;  /* 0x0000000400d08947 */ /* 0x000fea0003800000 */
[----:B------:R-:W-:Y:S01]  /*18e0*/  ISETP.GE.U32.AND P0, PT, R12, 0x8, PT ;  /* 0x000000080c00780c */ /* 0x000fe20003f06070 */
[----:B------:R-:W-:Y:S01]  /*18f0*/  BSSY.RECONVERGENT B1, `(.L_x_78) ;  /* 0x0000039000017945 */ /* 0x000fe20003800200 */
[----:B-1----:R-:W-:-:S04]  /*1900*/  LOP3.LUT R22, R10, 0x7, RZ, 0xc0, !PT ;  /* 0x000000070a167812 */ /* 0x002fc800078ec0ff */
[----:B------:R-:W-:-:S07]  /*1910*/  ISETP.NE.AND P1, PT, R22, RZ, PT ;  /* 0x000000ff1600720c */ /* 0x000fce0003f25270 */
[----:B------:R-:W-:Y:S06]  /*1920*/  @!P0 BRA `(.L_x_79) ;  /* 0x0000000000d48947 */ /* 0x000fec0003800000 */
[----:B------:R-:W1:Y:S01]  /*1930*/  LDC.64 R12, c[0x0][0x390] ;  /* 0x0000e400ff0c7b82 */ /* 0x000e620000000a00 */
[C---:B------:R-:W-:Y:S01]  /*1940*/  IMAD.WIDE R16, R11.reuse, 0x4, R8 ;  /* 0x000000040b107825 */ /* 0x040fe200078e0208 */
[----:B------:R-:W2:Y:S04]  /*1950*/  LDG.E R20, desc[UR8][R4.64+0x80] ;  /* 0x0000800804147981 */ /* 0x000ea8000c1e1900 */
[----:B0-----:R-:W3:Y:S02]  /*1960*/  LDG.E R19, desc[UR8][R16.64+0x4] ;  /* 0x0000040810137981 */ /* 0x001ee4000c1e1900 */
[----:B------:R-:W3:Y:S01]  /*1970*/  LDC.64 R14, c[0x0][0x3a8] ;  /* 0x0000ea00ff0e7b82 */ /* 0x000ee20000000a00 */
[----:B-1----:R-:W-:-:S05]  /*1980*/  IMAD.WIDE R12, R11, 0x4, R12 ;  /* 0x000000040b0c7825 */ /* 0x002fca00078e020c */
        /* <DEDUP_REMOVED lines=46> */
[----:B------:R-:W-:-:S07]  /*1c70*/  IADD3 R11, PT, PT, R11, 0x8, RZ ;  /* 0x000000080b0b7810 */ /* 0x000fce0007ffe0ff */
.L_x_79:
[----:B------:R-:W-:Y:S05]  /*1c80*/  BSYNC.RECONVERGENT B1 ;  /* 0x0000000000017941 */ /* 0x000fea0003800200 */
.L_x_78:
[----:B------:R-:W-:Y:S05]  /*1c90*/  @!P1 BRA `(.L_x_74) ;  /* 0x0000000000e09947 */ /* 0x000fea0003800000 */
[----:B------:R-:W-:Y:S01]  /*1ca0*/  ISETP.GE.U32.AND P0, PT, R22, 0x4, PT ;  /* 0x000000041600780c */ /* 0x000fe20003f06070 */
[----:B------:R-:W-:Y:S01]  /*1cb0*/  BSSY.RECONVERGENT B1, `(.L_x_80) ;  /* 0x0000021000017945 */ /* 0x000fe20003800200 */
[----:B------:R-:W-:-:S04]  /*1cc0*/  LOP3.LUT R10, R10, 0x3, RZ, 0xc0, !PT ;  /* 0x000000030a0a7812 */ /* 0x000fc800078ec0ff */
[----:B------:R-:W-:-:S07]  /*1cd0*/  ISETP.NE.AND P1, PT, R10, RZ, PT ;  /* 0x000000ff0a00720c */ /* 0x000fce0003f25270 */
[----:B------:R-:W-:Y:S06]  /*1ce0*/  @!P0 BRA `(.L_x_81) ;  /* 0x0000000000748947 */ /* 0x000fec0003800000 */
[----:B------:R-:W2:Y:S01]  /*1cf0*/  LDC.64 R12, c[0x0][0x390] ;  /* 0x0000e400ff0c7b82 */ /* 0x000ea20000000a00 */
[C---:B------:R-:W-:Y:S01]  /*1d00*/  IMAD.WIDE R8, R11.reuse, 0x4, R8 ;  /* 0x000000040b087825 */ /* 0x040fe200078e0208 */
[----:B01----:R-:W3:Y:S04]  /*1d10*/  LDG.E R18, desc[UR8][R4.64+0x80] ;  /* 0x0000800804127981 */ /* 0x003ee8000c1e1900 */
[----:B------:R-:W4:Y:S02]  /*1d20*/  LDG.E R17, desc[UR8][R8.64+0x4] ;  /* 0x0000040808117981 */ /* 0x000f24000c1e1900 */
[----:B------:R-:W4:Y:S01]  /*1d30*/  LDC.64 R14, c[0x0][0x3a8] ;  /* 0x0000ea00ff0e7b82 */ /* 0x000f220000000a00 */
[----:B--2---:R-:W-:-:S05]  /*1d40*/  IMAD.WIDE R12, R11, 0x4, R12 ;  /* 0x000000040b0c7825 */ /* 0x004fca00078e020c */
[----:B------:R-:W3:Y:S01]  /*1d50*/  LDG.E R19, desc[UR8][R12.64+0x4] ;  /* 0x000004080c137981 */ /* 0x000ee2000c1e1900 */
[----:B----4-:R-:W-:-:S04]  /*1d60*/  IMAD.WIDE R16, R17, 0x4, R14 ;  /* 0x0000000411107825 */ /* 0x010fc800078e020e */
[----:B---3--:R-:W-:-:S05]  /*1d70*/  IMAD.IADD R21, R18, 0x1, R19 ;  /* 0x0000000112157824 */ /* 0x008fca00078e0213 */
        /* <DEDUP_REMOVED lines=10> */
[----:B---3--:R-:W-:Y:S01]  /*1e20*/  IADD3 R27, PT, PT, R20, R27, RZ ;  /* 0x0000001b141b7210 */ /* 0x008fe20007ffe0ff */
[----:B0-----:R-:W-:-:S05]  /*1e30*/  IMAD.WIDE R16, R25, 0x4, R14 ;  /* 0x0000000419107825 */ /* 0x001fca00078e020e */
[----:B------:R2:W-:Y:S04]  /*1e40*/  REDG.E.MIN.S32.STRONG.GPU desc[UR8][R16.64], R27 ;  /* 0x0000001b1000798e */ /* 0x0005e8000c92e308 */
[----:B------:R-:W3:Y:S04]  /*1e50*/  LDG.E R21, desc[UR8][R8.64+0x10] ;  /* 0x0000100808157981 */ /* 0x000ee8000c1e1900 */
[----:B------:R-:W4:Y:S04]  /*1e60*/  LDG.E R25, desc[UR8][R12.64+0x10] ;  /* 0x000010080c197981 */ /* 0x000f28000c1e1900 */
[----:B------:R-:W4:Y:S01]  /*1e70*/  LDG.E R20, desc[UR8][R4.64+0x80] ;  /* 0x0000800804147981 */ /* 0x000f22000c1e1900 */
[----:B---3--:R-:W-:-:S04]  /*1e80*/  IMAD.WIDE R14, R21, 0x4, R14 ;  /* 0x00000004150e7825 */ /* 0x008fc800078e020e */
[----:B----4-:R-:W-:-:S05]  /*1e90*/  IMAD.IADD R25, R20, 0x1, R25 ;  /* 0x0000000114197824 */ /* 0x010fca00078e0219 */
[----:B------:R2:W-:Y:S01]  /*1ea0*/  REDG.E.MIN.S32.STRONG.GPU desc[UR8][R14.64], R25 ;  /* 0x000000190e00798e */ /* 0x0005e2000c92e308 */
[----:B------:R-:W-:-:S07]  /*1eb0*/  IADD3 R11, PT, PT, R11, 0x4, RZ ;  /* 0x000000040b0b7810 */ /* 0x000fce0007ffe0ff */
.L_x_81:
[----:B------:R-:W-:Y:S05]  /*1ec0*/  BSYNC.RECONVERGENT B1 ;  /* 0x0000000000017941 */ /* 0x000fea0003800200 */
.L_x_80:
[----:B------:R-:W-:Y:S05]  /*1ed0*/  @!P1 BRA `(.L_x_74) ;  /* 0x0000000000509947 */ /* 0x000fea0003800000 */
[----:B-12---:R-:W1:Y:S01]  /*1ee0*/  LDC.64 R14, c[0x0][0x390] ;  /* 0x0000e400ff0e7b82 */ /* 0x006e620000000a00 */
[----:B------:R-:W-:-:S07]  /*1ef0*/  IADD3 R10, PT, PT, -R10, RZ, RZ ;  /* 0x000000ff0a0a7210 */ /* 0x000fce0007ffe1ff */
[----:B------:R-:W2:Y:S08]  /*1f00*/  LDC.64 R12, c[0x0][0x388] ;  /* 0x0000e200ff0c7b82 */ /* 0x000eb00000000a00 */
[----:B------:R-:W3:Y:S01]  /*1f10*/  LDC.64 R8, c[0x0][0x3a8] ;  /* 0x0000ea00ff087b82 */ /* 0x000ee20000000a00 */
[----:B-1----:R-:W-:-:S05]  /*1f20*/  IADD3 R14, P1, PT, R14, 0x4, RZ ;  /* 0x000000040e0e7810 */ /* 0x002fca0007f3e0ff */
[----:B------:R-:W-:Y:S01]  /*1f30*/  IMAD.X R15, RZ, RZ, R15, P1 ;  /* 0x000000ffff0f7224 */ /* 0x000fe200008e060f */
[----:B--2---:R-:W-:-:S04]  /*1f40*/  IADD3 R12, P0, PT, R12, 0x4, RZ ;  /* 0x000000040c0c7810 */ /* 0x004fc80007f1e0ff */
[----:B------:R-:W-:-:S09]  /*1f50*/  IADD3.X R13, PT, PT, RZ, R13, RZ, P0, !PT ;  /* 0x0000000dff0d7210 */ /* 0x000fd200007fe4ff */
.L_x_82:
[C---:B0-----:R-:W-:Y:S01]  /*1f60*/  IMAD.WIDE R18, R11.reuse, 0x4, R14 ;  /* 0x000000040b127825 */ /* 0x041fe200078e020e */
[----:B----4-:R-:W2:Y:S03]  /*1f70*/  LDG.E R20, desc[UR8][R4.64+0x80] ;  /* 0x0000800804147981 */ /* 0x010ea6000c1e1900 */
[----:B------:R-:W-:Y:S02]  /*1f80*/  IMAD.WIDE R16, R11, 0x4, R12 ;  /* 0x000000040b107825 */ /* 0x000fe400078e020c */
[----:B------:R-:W2:Y:S04]  /*1f90*/  LDG.E R19, desc[UR8][R18.64] ;  /* 0x0000000812137981 */ /* 0x000ea8000c1e1900 */
[----:B------:R-:W3:Y:S01]  /*1fa0*/  LDG.E R17, desc[UR8][R16.64] ;  /* 0x0000000810117981 */ /* 0x000ee2000c1e1900 */
[----:B------:R-:W-:-:S05]  /*1fb0*/  VIADD R10, R10, 0x1 ;  /* 0x000000010a0a7836 */ /* 0x000fca0000000000 */
[----:B------:R-:W-:Y:S02]  /*1fc0*/  ISETP.NE.AND P0, PT, R10, RZ, PT ;  /* 0x000000ff0a00720c */ /* 0x000fe40003f05270 */
[----:B------:R-:W-:Y:S02]  /*1fd0*/  IADD3 R11, PT, PT, R11, 0x1, RZ ;  /* 0x000000010b0b7810 */ /* 0x000fe40007ffe0ff */
[----:B--2---:R-:W-:Y:S01]  /*1fe0*/  IADD3 R23, PT, PT, R20, R19, RZ ;  /* 0x0000001314177210 */ /* 0x004fe20007ffe0ff */
[----:B---3--:R-:W-:-:S05]  /*1ff0*/  IMAD.WIDE R20, R17, 0x4, R8 ;  /* 0x0000000411147825 */ /* 0x008fca00078e0208 */
[----:B------:R4:W-:Y:S03]  /*2000*/  REDG.E.MIN.S32.STRONG.GPU desc[UR8][R20.64], R23 ;  /* 0x000000171400798e */ /* 0x0009e6000c92e308 */
[----:B------:R-:W-:Y:S05]  /*2010*/  @P0 BRA `(.L_x_82) ;  /* 0xfffffffc00d00947 */ /* 0x000fea000383ffff */
.L_x_74:
[----:B------:R-:W-:Y:S05]  /*2020*/  BSYNC.RECONVERGENT B0 ;  /* 0x0000000000007941 */ /* 0x000fea0003800200 */
.L_x_73:
[----:B------:R-:W-:Y:S01]  /*2030*/  IADD3 R8, PT, PT, R0, 0x40, RZ ;  /* 0x0000004000087810 */ /* 0x000fe20007ffe0ff */
[----:B------:R-:W-:Y:S03]  /*2040*/  BSSY.RECONVERGENT B0, `(.L_x_83) ;  /* 0x00000f6000007945 */ /* 0x000fe60003800200 */
[----:B------:R-:W-:-:S13]  /*2050*/  ISETP.GE.AND P0, PT, R8, UR5, PT ;  /* 0x0000000508007c0c */ /* 0x000fda000bf06270 */
[----:B------:R-:W-:Y:S05]  /*2060*/  @P0 BRA `(.L_x_84) ;  /* 0x0000000c00cc0947 */ /* 0x000fea0003800000 */
[----:B------:R-:W3:Y:S02]  /*2070*/  LDG.E.U8 R8, desc[UR8][R2.64+0x40] ;  /* 0x0000400802087981 */ /* 0x000ee4000c1e1100 */
[----:B---3--:R-:W-:-:S13]  /*2080*/  ISETP.NE.AND P0, PT, R8, RZ, PT ;  /* 0x000000ff0800720c */ /* 0x008fda0003f05270 */
[----:B------:R-:W-:Y:S05]  /*2090*/  @!P0 BRA `(.L_x_84) ;  /* 0x0000000c00c08947 */ /* 0x000fea0003800000 */
[----:B------:R3:W-:Y:S01]  /*20a0*/  STG.E.U8 desc[UR8][R2.64+0x40], RZ ;  /* 0x000040ff02007986 */ /* 0x0007e2000c101108 */
[----:B------:R-:W5:Y:S03]  /*20b0*/  LDC.64 R8, c[0x0][0x388] ;  /* 0x0000e200ff087b82 */ /* 0x000f660000000a00 */
[----:B-12---:R-:W5:Y:S02]  /*20c0*/  LDG.E R13, desc[UR8][R6.64+0x100] ;  /* 0x00010008060d7981 */ /* 0x006f64000c1e1900 */
[----:B-----5:R-:W-:-:S06]  /*20d0*/  IMAD.WIDE R10, R13, 0x4, R8 ;  /* 0x000000040d0a7825 */ /* 0x020fcc00078e0208 */
[----:B------:R-:W2:Y:S02]  /*20e0*/  LDG.E R10, desc[UR8][R10.64] ;  /* 0x000000080a0a7981 */ /* 0x000ea4000c1e1900 */
[----:B--2---:R-:W-:-:S13]  /*20f0*/  ISETP.GE.AND P0, PT, R10, 0x1, PT ;  /* 0x000000010a00780c */ /* 0x004fda0003f06270 */
[----:B---3--:R-:W-:Y:S05]  /*2100*/  @!P0 BRA `(.L_x_84) ;  /* 0x0000000c00a48947 */ /* 0x008fea0003800000 */
[----:B------:R-:W-:Y:S01]  /*2110*/  IMAD.MOV.U32 R11, RZ, RZ, R13 ;  /* 0x000000ffff0b7224 */ /* 0x000fe200078e000d */
[----:B------:R-:W-:Y:S04]  /*2120*/  BSSY.RECONVERGENT B1, `(.L_x_85) ;  /* 0x0000071000017945 */ /* 0x000fe80003800200 */
[----:B------:R-:W-:-:S04]  /*2130*/  IADD3 R12, PT, PT, R11, 0x1, RZ ;  /* 0x000000010b0c7810 */ /* 0x000fc80007ffe0ff */
[----:B------:R-:W-:-:S04]  /*2140*/  VIADDMNMX R10, R10, R11, R12, !PT ;  /* 0x0000000b0a0a7246 */ /* 0x000fc8000780010c */
[----:B------:R-:W-:Y:S01]  /*2150*/  IADD3 R12, PT, PT, R11, -R10, RZ ;  /* 0x8000000a0b0c7210 */ /* 0x000fe20007ffe0ff */
[----:B------:R-:W-:-:S03]  /*2160*/  IMAD.IADD R10, R10, 0x1, -R11 ;  /* 0x000000010a0a7824 */ /* 0x000fc600078e0a0b */
[----:B------:R-:W-:-:S13]  /*2170*/  ISETP.GT.U32.AND P0, PT, R12, -0x10, PT ;  /* 0xfffffff00c00780c */ /* 0x000fda0003f04070 */
[----:B------:R-:W-:Y:S05]  /*2180*/  @P0 BRA `(.L_x_86) ;  /* 0x0000000400a80947 */ /* 0x000fea0003800000 */
[----:B0-----:R-:W-:-:S04]  /*2190*/  LOP3.LUT R18, R10, 0xfffffff0, RZ, 0xc0, !PT ;  /* 0xfffffff00a127812 */ /* 0x001fc800078ec0ff */
[----:B------:R-:W-:-:S07]  /*21a0*/  IADD3 R18, PT, PT, -R18, RZ, RZ ;  /* 0x000000ff12127210 */ /* 0x000fce0007ffe1ff */
.L_x_87:
[----:B------:R-:W0:Y:S01]  /*21b0*/  LDC.64 R12, c[0x0][0x390] ;  /* 0x0000e400ff0c7b82 */ /* 0x000e220000000a00 */
[C---:B------:R-:W-:Y:S01]  /*21c0*/  IMAD.WIDE R16, R11.reuse, 0x4, R8 ;  /* 0x000000040b107825 */ /* 0x040fe200078e0208 */
[----:B------:R-:W2:Y:S04]  /*21d0*/  LDG.E R19, desc[UR8][R4.64+0x100] ;  /* 0x0001000804137981 */ /* 0x000ea8000c1e1900 */
[----:B-1--4-:R-:W3:Y:S02]  /*21e0*/  LDG.E R21, desc[UR8][R16.64+0x4] ;  /* 0x0000040810157981 */ /* 0x012ee4000c1e1900 */
        /* <DEDUP_REMOVED lines=9> */
[----:B--2---:R-:W-:-:S02]  /*2280*/  IMAD.IADD R25, R22, 0x1, R25 ;  /* 0x0000000116197824 */ /* 0x004fc400078e0219 */
        /* <DEDUP_REMOVED lines=77> */
[----:B------:R-:W-:Y:S01]  /*2760*/  VIADD R18, R18, 0x10 ;  /* 0x0000001012127836 */ /* 0x000fe20000000000 */
        /* <DEDUP_REMOVED lines=8> */
[----:B--2---:R-:W-:Y:S01]  /*27f0*/  IMAD.WIDE R14, R19, 0x4, R14 ;  /* 0x00000004130e7825 */ /* 0x004fe200078e020e */
[----:B---3--:R-:W-:-:S05]  /*2800*/  IADD3 R27, PT, PT, R24, R27, RZ ;  /* 0x0000001b181b7210 */ /* 0x008fca0007ffe0ff */
[----:B------:R1:W-:Y:S04]  /*2810*/  REDG.E.MIN.S32.STRONG.GPU desc[UR8][R14.64], R27 ;  /* 0x0000001b0e00798e */ /* 0x0003e8000c92e308 */
[----:B------:R-:W-:Y:S05]  /*2820*/  @P0 BRA `(.L_x_87) ;  /* 0xfffffff800600947 */ /* 0x000fea000383ffff */
.L_x_86:
[----:B------:R-:W-:Y:S05]  /*2830*/  BSYNC.RECONVERGENT B1 ;  /* 0x0000000000017941 */ /* 0x000fea0003800200 */
.L_x_85:
        /* <DEDUP_REMOVED lines=9> */
[----:B----4-:R-:W2:Y:S04]  /*28d0*/  LDG.E R20, desc[UR8][R4.64+0x100] ;  /* 0x0001000804147981 */ /* 0x010ea8000c1e1900 */
[----:B0-----:R-:W3:Y:S02]  /*28e0*/  LDG.E R19, desc[UR8][R16.64+0x4] ;  /* 0x0000040810137981 */ /* 0x001ee4000c1e1900 */
[----:B------:R-:W3:Y:S01]  /*28f0*/  LDC.64 R14, c[0x0][0x3a8] ;  /* 0x0000ea00ff0e7b82 */ /* 0x000ee20000000a00 */
[----:B-1----:R-:W-:-:S05]  /*2900*/  IMAD.WIDE R12, R11, 0x4, R12 ;  /* 0x000000040b0c7825 */ /* 0x002fca00078e020c */
        /* <DEDUP_REMOVED lines=47> */
.L_x_89:
[----:B------:R-:W-:Y:S05]  /*2c00*/  BSYNC.RECONVERGENT B1 ;  /* 0x0000000000017941 */ /* 0x000fea0003800200 */
.L_x_88:
        /* <DEDUP_REMOVED lines=8> */
[----:B01----:R-:W4:Y:S04]  /*2c90*/  LDG.E R18, desc[UR8][R4.64+0x100] ;  /* 0x0001000804127981 */ /* 0x003f28000c1e1900 */
[----:B------:R-:W3:Y:S02]  /*2ca0*/  LDG.E R17, desc[UR8][R8.64+0x4] ;  /* 0x0000040808117981 */ /* 0x000ee4000c1e1900 */
[----:B------:R-:W3:Y:S01]  /*2cb0*/  LDC.64 R14, c[0x0][0x3a8] ;  /* 0x0000ea00ff0e7b82 */ /* 0x000ee20000000a00 */
[----:B--2---:R-:W-:-:S05]  /*2cc0*/  IMAD.WIDE R12, R11, 0x4, R12 ;  /* 0x000000040b0c7825 */ /* 0x004fca00078e020c */
[----:B------:R-:W4:Y:S01]  /*2cd0*/  LDG.E R19, desc[UR8][R12.64+0x4] ;  /* 0x000004080c137981 */ /* 0x000f22000c1e1900 */
[----:B---3--:R-:W-:-:S04]  /*2ce0*/  IMAD.WIDE R16, R17, 0x4, R14 ;  /* 0x0000000411107825 */ /* 0x008fc800078e020e */
[----:B----4-:R-:W-:-:S05]  /*2cf0*/  IMAD.IADD R21, R18, 0x1, R19 ;  /* 0x0000000112157824 */ /* 0x010fca00078e0213 */
        /* <DEDUP_REMOVED lines=19> */
[----:B------:R-:W-:-:S07]  /*2e30*/  VIADD R11, R11, 0x4 ;  /* 0x000000040b0b7836 */ /* 0x000fce0000000000 */
.L_x_91:
[----:B------:R-:W-:Y:S05]  /*2e40*/  BSYNC.RECONVERGENT B1 ;  /* 0x0000000000017941 */ /* 0x000fea0003800200 */
.L_x_90:
[----:B------:R-:W-:Y:S05]  /*2e50*/  @!P1 BRA `(.L_x_84) ;  /* 0x0000000000509947 */ /* 0x000fea0003800000 */
[----:B------:R-:W3:Y:S01]  /*2e60*/  LDC.64 R12, c[0x0][0x388] ;  /* 0x0000e200ff0c7b82 */ /* 0x000ee20000000a00 */
[----:B------:R-:W-:-:S07]  /*2e70*/  IADD3 R10, PT, PT, -R10, RZ, RZ ;  /* 0x000000ff0a0a7210 */ /* 0x000fce0007ffe1ff */
[----:B-12---:R-:W1:Y:S08]  /*2e80*/  LDC.64 R14, c[0x0][0x390] ;  /* 0x0000e400ff0e7b82 */ /* 0x006e700000000a00 */
[----:B------:R-:W2:Y:S01]  /*2e90*/  LDC.64 R8, c[0x0][0x3a8] ;  /* 0x0000ea00ff087b82 */ /* 0x000ea20000000a00 */
[----:B---3--:R-:W-:-:S04]  /*2ea0*/  IADD3 R12, P0, PT, R12, 0x4, RZ ;  /* 0x000000040c0c7810 */ /* 0x008fc80007f1e0ff */
[----:B------:R-:W-:Y:S02]  /*2eb0*/  IADD3.X R13, PT, PT, RZ, R13, RZ, P0, !PT ;  /* 0x0000000dff0d7210 */ /* 0x000fe400007fe4ff */
[----:B-1----:R-:W-:-:S04]  /*2ec0*/  IADD3 R14, P1, PT, R14, 0x4, RZ ;  /* 0x000000040e0e7810 */ /* 0x002fc80007f3e0ff */
[----:B------:R-:W-:-:S09]  /*2ed0*/  IADD3.X R15, PT, PT, RZ, R15, RZ, P1, !PT ;  /* 0x0000000fff0f7210 */ /* 0x000fd20000ffe4ff */
.L_x_92:
[C---:B0-----:R-:W-:Y:S01]  /*2ee0*/  IMAD.WIDE R18, R11.reuse, 0x4, R14 ;  /* 0x000000040b127825 */ /* 0x041fe200078e020e */
[----:B---34-:R-:W3:Y:S03]  /*2ef0*/  LDG.E R20, desc[UR8][R4.64+0x100] ;  /* 0x0001000804147981 */ /* 0x018ee6000c1e1900 */
[----:B------:R-:W-:Y:S02]  /*2f00*/  IMAD.WIDE R16, R11, 0x4, R12 ;  /* 0x000000040b107825 */ /* 0x000fe400078e020c */
[----:B------:R-:W3:Y:S04]  /*2f10*/  LDG.E R19, desc[UR8][R18.64] ;  /* 0x0000000812137981 */ /* 0x000ee8000c1e1900 */
[----:B------:R-:W2:Y:S01]  /*2f20*/  LDG.E R17, desc[UR8][R16.64] ;  /* 0x0000000810117981 */ /* 0x000ea2000c1e1900 */
[----:B------:R-:W-:-:S04]  /*2f30*/  IADD3 R10, PT, PT, R10, 0x1, RZ ;  /* 0x000000010a0a7810 */ /* 0x000fc80007ffe0ff */
[----:B------:R-:W-:Y:S02]  /*2f40*/  ISETP.NE.AND P0, PT, R10, RZ, PT ;  /* 0x000000ff0a00720c */ /* 0x000fe40003f05270 */
[----:B------:R-:W-:Y:S01]  /*2f50*/  IADD3 R11, PT, PT, R11, 0x1, RZ ;  /* 0x000000010b0b7810 */ /* 0x000fe20007ffe0ff */
[----:B---3--:R-:W-:Y:S02]  /*2f60*/  IMAD.IADD R23, R20, 0x1, R19 ;  /* 0x0000000114177824 */ /* 0x008fe400078e0213 */
[----:B--2---:R-:W-:-:S05]  /*2f70*/  IMAD.WIDE R20, R17, 0x4, R8 ;  /* 0x0000000411147825 */ /* 0x004fca00078e0208 */
[----:B------:R3:W-:Y:S03]  /*2f80*/  REDG.E.MIN.S32.STRONG.GPU desc[UR8][R20.64], R23 ;  /* 0x000000171400798e */ /* 0x0007e6000c92e308 */
[----:B------:R-:W-:Y:S05]  /*2f90*/  @P0 BRA `(.L_x_92) ;  /* 0xfffffffc00d00947 */ /* 0x000fea000383ffff */
.L_x_84:
[----:B------:R-:W-:Y:S05]  /*2fa0*/  BSYNC.RECONVERGENT B0 ;  /* 0x0000000000007941 */ /* 0x000fea0003800200 */
.L_x_83:
[----:B------:R-:W-:Y:S01]  /*2fb0*/  IADD3 R8, PT, PT, R0, 0x60, RZ ;  /* 0x0000006000087810 */ /* 0x000fe20007ffe0ff */
[----:B------:R-:W-:Y:S03]  /*2fc0*/  BSSY.RECONVERGENT B0, `(.L_x_93) ;  /* 0x00000f6000007945 */ /* 0x000fe60003800200 */
[----:B------:R-:W-:-:S13]  /*2fd0*/  ISETP.GE.AND P0, PT, R8, UR5, PT ;  /* 0x0000000508007c0c */ /* 0x000fda000bf06270 */
[----:B------:R-:W-:Y:S05]  /*2fe0*/  @P0 BRA `(.L_x_94) ;  /* 0x0000000c00cc0947 */ /* 0x000fea0003800000 */
[----:B------:R-:W5:Y:S02]  /*2ff0*/  LDG.E.U8 R8, desc[UR8][R2.64+0x60] ;  /* 0x0000600802087981 */ /* 0x000f64000c1e1100 */
[----:B-----5:R-:W-:-:S13]  /*3000*/  ISETP.NE.AND P0, PT, R8, RZ, PT ;  /* 0x000000ff0800720c */ /* 0x020fda0003f05270 */
[----:B------:R-:W-:Y:S05]  /*3010*/  @!P0 BRA `(.L_x_94) ;  /* 0x0000000c00c08947 */ /* 0x000fea0003800000 */
[----:B------:R0:W-:Y:S01]  /*3020*/  STG.E.U8 desc[UR8][R2.64+0x60], RZ ;  /* 0x000060ff02007986 */ /* 0x0001e2000c101108 */
[----:B------:R-:W5:Y:S03]  /*3030*/  LDC.64 R8, c[0x0][0x388] ;  /* 0x0000e200ff087b82 */ /* 0x000f660000000a00 */
[----:B-12---:R-:W5:Y:S02]  /*3040*/  LDG.E R13, desc[UR8][R6.64+0x180] ;  /* 0x00018008060d7981 */ /* 0x006f64000c1e1900 */
[----:B-----5:R-:W-:-:S06]  /*3050*/  IMAD.WIDE R10, R13, 0x4, R8 ;  /* 0x000000040d0a7825 */ /* 0x020fcc00078e0208 */
[----:B------:R-:W2:Y:S02]  /*3060*/  LDG.E R10, desc[UR8][R10.64] ;  /* 0x000000080a0a7981 */ /* 0x000ea4000c1e1900 */
[----:B--2---:R-:W-:-:S13]  /*3070*/  ISETP.GE.AND P0, PT, R10, 0x1, PT ;  /* 0x000000010a00780c */ /* 0x004fda0003f06270 */
[----:B0-----:R-:W-:Y:S05]  /*3080*/  @!P0 BRA `(.L_x_94) ;  /* 0x0000000c00a48947 */ /* 0x001fea0003800000 */
[----:B------:R-:W-:Y:S01]  /*3090*/  IMAD.MOV.U32 R11, RZ, RZ, R13 ;  /* 0x000000ffff0b7224 */ /* 0x000fe200078e000d */
[----:B------:R-:W-:Y:S04]  /*30a0*/  BSSY.RECONVERGENT B1, `(.L_x_95) ;  /* 0x0000071000017945 */ /* 0x000fe80003800200 */
[----:B------:R-:W-:-:S04]  /*30b0*/  IADD3 R12, PT, PT, R11, 0x1, RZ ;  /* 0x000000010b0c7810 */ /* 0x000fc80007ffe0ff */
[----:B------:R-:W-:-:S04]  /*30c0*/  VIADDMNMX R10, R10, R11, R12, !PT ;  /* 0x0000000b0a0a7246 */ /* 0x000fc8000780010c */
[CC--:B------:R-:W-:Y:S02]  /*30d0*/  IADD3 R12, PT, PT, R11.reuse, -R10.reuse, RZ ;  /* 0x8000000a0b0c7210 */ /* 0x0c0fe40007ffe0ff */
[----:B------:R-:W-:Y:S02]  /*30e0*/  IADD3 R10, PT, PT, -R11, R10, RZ ;  /* 0x0000000a0b0a7210 */ /* 0x000fe40007ffe1ff */
[----:B------:R-:W-:-:S13]  /*30f0*/  ISETP.GT.U32.AND P0, PT, R12, -0x10, PT ;  /* 0xfffffff00c00780c */ /* 0x000fda0003f04070 */
[----:B------:R-:W-:Y:S05]  /*3100*/  @P0 BRA `(.L_x_96) ;  /* 0x0000000400a80947 */ /* 0x000fea0003800000 */
[----:B------:R-:W-:-:S05]  /*3110*/  LOP3.LUT R18, R10, 0xfffffff0, RZ, 0xc0, !PT ;  /* 0xfffffff00a127812 */ /* 0x000fca00078ec0ff */
[----:B------:R-:W-:-:S07]  /*3120*/  IMAD.MOV R18, RZ, RZ, -R18 ;  /* 0x000000ffff127224 */ /* 0x000fce00078e0a12 */
.L_x_97:
[----:B------:R-:W0:Y:S01]  /*3130*/  LDC.64 R12, c[0x0][0x390] ;  /* 0x0000e400ff0c7b82 */ /* 0x000e220000000a00 */
[C---:B------:R-:W-:Y:S01]  /*3140*/  IMAD.WIDE R16, R11.reuse, 0x4, R8 ;  /* 0x000000040b107825 */ /* 0x040fe200078e0208 */
[----:B------:R-:W2:Y:S04]  /*3150*/  LDG.E R19, desc[UR8][R4.64+0x180] ;  /* 0x0001800804137981 */ /* 0x000ea8000c1e1900 */
[----:B-1-34-:R-:W3:Y:S02]  /*3160*/  LDG.E R21, desc[UR8][R16.64+0x4] ;  /* 0x0000040810157981 */ /* 0x01aee4000c1e1900 */
        /* <DEDUP_REMOVED lines=100> */
.L_x_96:
[----:B------:R-:W-:Y:S05]  /*37b0*/  BSYNC.RECONVERGENT B1 ;  /* 0x0000000000017941 */ /* 0x000fea0003800200 */
.L_x_95:
[----:B------:R-:W-:-:S13]  /*37c0*/  LOP3.LUT P0, R12, R10, 0xf, RZ, 0xc0, !PT ;  /* 0x0000000f0a0c7812 */ /* 0x000fda000780c0ff */
        /* <DEDUP_REMOVED lines=8> */
[----:B---34-:R-:W2:Y:S04]  /*3850*/  LDG.E R20, desc[UR8][R4.64+0x180] ;  /* 0x0001800804147981 */ /* 0x018ea8000c1e1900 */
        /* <DEDUP_REMOVED lines=50> */
.L_x_99:
[----:B------:R-:W-:Y:S05]  /*3b80*/  BSYNC.RECONVERGENT B1 ;  /* 0x0000000000017941 */ /* 0x000fea0003800200 */
.L_x_98:
        /* <DEDUP_REMOVED lines=8> */
[----:B-1----:R-:W3:Y:S04]  /*3c10*/  LDG.E R18, desc[UR8][R4.64+0x180] ;  /* 0x0001800804127981 */ /* 0x002ee8000c1e1900 */
[----:B------:R-:W2:Y:S02]  /*3c20*/  LDG.E R17, desc[UR8][R8.64+0x4] ;  /* 0x0000040808117981 */ /* 0x000ea4000c1e1900 */
[----:B------:R-:W2:Y:S01]  /*3c30*/  LDC.64 R14, c[0x0][0x3a8] ;  /* 0x0000ea00ff0e7b82 */ /* 0x000ea20000000a00 */
[----:B0-----:R-:W-:-:S05]  /*3c40*/  IMAD.WIDE R12, R11, 0x4, R12 ;  /* 0x000000040b0c7825 */ /* 0x001fca00078e020c */
[----:B------:R-:W3:Y:S01]  /*3c50*/  LDG.E R19, desc[UR8][R12.64+0x4] ;  /* 0x000004080c137981 */ /* 0x000ee2000c1e1900 */
[----:B--2---:R-:W-:-:S04]  /*3c60*/  IMAD.WIDE R16, R17, 0x4, R14 ;  /* 0x0000000411107825 */ /* 0x004fc800078e020e */
[----:B---34-:R-:W-:-:S05]  /*3c70*/  IMAD.IADD R21, R18, 0x1, R19 ;  /* 0x0000000112157824 */ /* 0x018fca00078e0213 */
        /* <DEDUP_REMOVED lines=20> */
.L_x_101:
[----:B------:R-:W-:Y:S05]  /*3dc0*/  BSYNC.RECONVERGENT B1 ;  /* 0x0000000000017941 */ /* 0x000fea0003800200 */
.L_x_100:
[----:B------:R-:W-:Y:S05]  /*3dd0*/  @!P1 BRA `(.L_x_94) ;  /* 0x0000000000509947 */ /* 0x000fea0003800000 */
[----:B------:R-:W0:Y:S01]  /*3de0*/  LDC.64 R12, c[0x0][0x388] ;  /* 0x0000e200ff0c7b82 */ /* 0x000e220000000a00 */
[----:B------:R-:W-:-:S07]  /*3df0*/  IADD3 R10, PT, PT, -R10, RZ, RZ ;  /* 0x000000ff0a0a7210 */ /* 0x000fce0007ffe1ff */
[----:B-12---:R-:W1:Y:S08]  /*3e00*/  LDC.64 R14, c[0x0][0x390] ;  /* 0x0000e400ff0e7b82 */ /* 0x006e700000000a00 */
[----:B------:R-:W2:Y:S01]  /*3e10*/  LDC.64 R8, c[0x0][0x3a8] ;  /* 0x0000ea00ff087b82 */ /* 0x000ea20000000a00 */
[----:B0-----:R-:W-:-:S04]  /*3e20*/  IADD3 R12, P0, PT, R12, 0x4, RZ ;  /* 0x000000040c0c7810 */ /* 0x001fc80007f1e0ff */
[----:B------:R-:W-:Y:S02]  /*3e30*/  IADD3.X R13, PT, PT, RZ, R13, RZ, P0, !PT ;  /* 0x0000000dff0d7210 */ /* 0x000fe400007fe4ff */
[----:B-1----:R-:W-:-:S04]  /*3e40*/  IADD3 R14, P1, PT, R14, 0x4, RZ ;  /* 0x000000040e0e7810 */ /* 0x002fc80007f3e0ff */
[----:B------:R-:W-:-:S09]  /*3e50*/  IADD3.X R15, PT, PT, RZ, R15, RZ, P1, !PT ;  /* 0x0000000fff0f7210 */ /* 0x000fd20000ffe4ff */
.L_x_102:
[C---:B------:R-:W-:Y:S01]  /*3e60*/  IMAD.WIDE R18, R11.reuse, 0x4, R14 ;  /* 0x000000040b127825 */ /* 0x040fe200078e020e */
[----:B0--34-:R-:W3:Y:S03]  /*3e70*/  LDG.E R20, desc[UR8][R4.64+0x180] ;  /* 0x0001800804147981 */ /* 0x019ee6000c1e1900 */
        /* <DEDUP_REMOVED lines=10> */
.L_x_94:
[----:B------:R-:W-:Y:S05]  /*3f20*/  BSYNC.RECONVERGENT B0 ;  /* 0x0000000000007941 */ /* 0x000fea0003800200 */
.L_x_93:
        /* <DEDUP_REMOVED lines=24> */
.L_x_107:
        /* <DEDUP_REMOVED lines=104> */
.L_x_106:
[----:B------:R-:W-:Y:S05]  /*4730*/  BSYNC.RECONVERGENT B1 ;  /* 0x0000000000017941 */ /* 0x000fea0003800200 */
.L_x_105:
        /* <DEDUP_REMOVED lines=60> */
.L_x_109:
[----:B------:R-:W-:Y:S05]  /*4b00*/  BSYNC.RECONVERGENT B1 ;  /* 0x0000000000017941 */ /* 0x000fea0003800200 */
.L_x_108:
        /* <DEDUP_REMOVED lines=35> */
.L_x_111:
[----:B------:R-:W-:Y:S05]  /*4d40*/  BSYNC.RECONVERGENT B1 ;  /* 0x0000000000017941 */ /* 0x000fea0003800200 */
.L_x_110:
        /* <DEDUP_REMOVED lines=9> */
.L_x_112:
        /* <DEDUP_REMOVED lines=12> */
.L_x_104:
[----:B------:R-:W-:Y:S05]  /*4ea0*/  BSYNC.RECONVERGENT B0 ;  /* 0x0000000000007941 */ /* 0x000fea0003800200 */
.L_x_103:
        /* <DEDUP_REMOVED lines=24> */
.L_x_117:
        /* <DEDUP_REMOVED lines=104> */
.L_x_116:
[----:B------:R-:W-:Y:S05]  /*56b0*/  BSYNC.RECONVERGENT B1 ;  /* 0x0000000000017941 */ /* 0x000fea0003800200 */
.L_x_115:
        /* <DEDUP_REMOVED lines=60> */
.L_x_119:
[----:B------:R-:W-:Y:S05]  /*5a80*/  BSYNC.RECONVERGENT B1 ;  /* 0x0000000000017941 */ /* 0x000fea0003800200 */
.L_x_118:
        /* <DEDUP_REMOVED lines=35> */
.L_x_121:
[----:B------:R-:W-:Y:S05]  /*5cc0*/  BSYNC.RECONVERGENT B1 ;  /* 0x0000000000017941 */ /* 0x000fea0003800200 */
.L_x_120:
        /* <DEDUP_REMOVED lines=9> */
.L_x_122:
        /* <DEDUP_REMOVED lines=12> */
.L_x_114:
[----:B------:R-:W-:Y:S05]  /*5e20*/  BSYNC.RECONVERGENT B0 ;  /* 0x0000000000007941 */ /* 0x000fea0003800200 */
.L_x_113:
        /* <DEDUP_REMOVED lines=24> */
.L_x_127:
        /* <DEDUP_REMOVED lines=104> */
.L_x_126:
[----:B------:R-:W-:Y:S05]  /*6630*/  BSYNC.RECONVERGENT B1 ;  /* 0x0000000000017941 */ /* 0x000fea0003800200 */
.L_x_125:
        /* <DEDUP_REMOVED lines=60> */
.L_x_129:
[----:B------:R-:W-:Y:S05]  /*6a00*/  BSYNC.RECONVERGENT B1 ;  /* 0x0000000000017941 */ /* 0x000fea0003800200 */
.L_x_128:
        /* <DEDUP_REMOVED lines=35> */
.L_x_131:
[----:B------:R-:W-:Y:S05]  /*6c40*/  BSYNC.RECONVERGENT B1 ;  /* 0x0000000000017941 */ /* 0x000fea0003800200 */
.L_x_130:
        /* <DEDUP_REMOVED lines=9> */
.L_x_132:
        /* <DEDUP_REMOVED lines=12> */
.L_x_124:
[----:B------:R-:W-:Y:S05]  /*6da0*/  BSYNC.RECONVERGENT B0 ;  /* 0x0000000000007941 */ /* 0x000fea0003800200 */
.L_x_123:
        /* <DEDUP_REMOVED lines=24> */
.L_x_137:
        /* <DEDUP_REMOVED lines=104> */
.L_x_136:
[----:B------:R-:W-:Y:S05]  /*75b0*/  BSYNC.RECONVERGENT B1 ;  /* 0x0000000000017941 */ /* 0x000fea0003800200 */
.L_x_135:
        /* <DEDUP_REMOVED lines=60> */
.L_x_139:
[----:B------:R-:W-:Y:S05]  /*7980*/  BSYNC.RECONVERGENT B1 ;  /* 0x0000000000017941 */ /* 0x000fea0003800200 */
.L_x_138:
        /* <DEDUP_REMOVED lines=35> */
.L_x_141:
[----:B------:R-:W-:Y:S05]  /*7bc0*/  BSYNC.RECONVERGENT B1 ;  /* 0x0000000000017941 */ /* 0x000fea0003800200 */
.L_x_140:
        /* <DEDUP_REMOVED lines=9> */
.L_x_142:
        /* <DEDUP_REMOVED lines=12> */
.L_x_134:
[----:B------:R-:W-:Y:S05]  /*7d20*/  BSYNC.RECONVERGENT B0 ;  /* 0x0000000000007941 */ /* 0x000fea0003800200 */
.L_x_133:
        /* <DEDUP_REMOVED lines=24> */
.L_x_147:
        /* <DEDUP_REMOVED lines=104> */
.L_x_146:
[----:B------:R-:W-:Y:S05]  /*8530*/  BSYNC.RECONVERGENT B1 ;  /* 0x0000000000017941 */ /* 0x000fea0003800200 */
.L_x_145:
        /* <DEDUP_REMOVED lines=60> */
.L_x_149:
[----:B------:R-:W-:Y:S05]  /*8900*/  BSYNC.RECONVERGENT B1 ;  /* 0x0000000000017941 */ /* 0x000fea0003800200 */
.L_x_148:
        /* <DEDUP_REMOVED lines=35> */
.L_x_151:
[----:B------:R-:W-:Y:S05]  /*8b40*/  BSYNC.RECONVERGENT B1 ;  /* 0x0000000000017941 */ /* 0x000fea0003800200 */
.L_x_150:
        /* <DEDUP_REMOVED lines=9> */
.L_x_152:
        /* <DEDUP_REMOVED lines=12> */
.L_x_144:
[----:B------:R-:W-:Y:S05]  /*8ca0*/  BSYNC.RECONVERGENT B0 ;  /* 0x0000000000007941 */ /* 0x000fea0003800200 */
.L_x_143:
        /* <DEDUP_REMOVED lines=24> */
.L_x_157:
        /* <DEDUP_REMOVED lines=104> */
.L_x_156:
[----:B------:R-:W-:Y:S05]  /*94b0*/  BSYNC.RECONVERGENT B1 ;  /* 0x0000000000017941 */ /* 0x000fea0003800200 */
.L_x_155:
        /* <DEDUP_REMOVED lines=60> */
.L_x_159:
[----:B------:R-:W-:Y:S05]  /*9880*/  BSYNC.RECONVERGENT B1 ;  /* 0x0000000000017941 */ /* 0x000fea0003800200 */
.L_x_158:
        /* <DEDUP_REMOVED lines=35> */
.L_x_161:
[----:B------:R-:W-:Y:S05]  /*9ac0*/  BSYNC.RECONVERGENT B1 ;  /* 0x0000000000017941 */ /* 0x000fea0003800200 */
.L_x_160:
        /* <DEDUP_REMOVED lines=9> */
.L_x_162:
        /* <DEDUP_REMOVED lines=12> */
.L_x_154:
[----:B------:R-:W-:Y:S05]  /*9c20*/  BSYNC.RECONVERGENT B0 ;  /* 0x0000000000007941 */ /* 0x000fea0003800200 */
.L_x_153:
        /* <DEDUP_REMOVED lines=24> */
.L_x_167:
        /* <DEDUP_REMOVED lines=104> */
.L_x_166:
[----:B------:R-:W-:Y:S05]  /*a430*/  BSYNC.RECONVERGENT B1 ;  /* 0x0000000000017941 */ /* 0x000fea0003800200 */
.L_x_165:
        /* <DEDUP_REMOVED lines=60> */
.L_x_169:
[----:B------:R-:W-:Y:S05]  /*a800*/  BSYNC.RECONVERGENT B1 ;  /* 0x0000000000017941 */ /* 0x000fea0003800200 */
.L_x_168:
        /* <DEDUP_REMOVED lines=35> */
.L_x_171:
[----:B------:R-:W-:Y:S05]  /*aa40*/  BSYNC.RECONVERGENT B1 ;  /* 0x0000000000017941 */ /* 0x000fea0003800200 */
.L_x_170:
        /* <DEDUP_REMOVED lines=9> */
.L_x_172:
        /* <DEDUP_REMOVED lines=12> */
.L_x_164:
[----:B------:R-:W-:Y:S05]  /*aba0*/  BSYNC.RECONVERGENT B0 ;  /* 0x0000000000007941 */ /* 0x000fea0003800200 */
.L_x_163:
        /* <DEDUP_REMOVED lines=24> */
.L_x_177:
        /* <DEDUP_REMOVED lines=104> */
.L_x_176:
[----:B------:R-:W-:Y:S05]  /*b3b0*/  BSYNC.RECONVERGENT B1 ;  /* 0x0000000000017941 */ /* 0x000fea0003800200 */
.L_x_175:
        /* <DEDUP_REMOVED lines=60> */
.L_x_179:
[----:B------:R-:W-:Y:S05]  /*b780*/  BSYNC.RECONVERGENT B1 ;  /* 0x0000000000017941 */ /* 0x000fea0003800200 */
.L_x_178:
        /* <DEDUP_REMOVED lines=35> */
.L_x_181:
[----:B------:R-:W-:Y:S05]  /*b9c0*/  BSYNC.RECONVERGENT B1 ;  /* 0x0000000000017941 */ /* 0x000fea0003800200 */
.L_x_180:
        /* <DEDUP_REMOVED lines=9> */
.L_x_182:
        /* <DEDUP_REMOVED lines=12> */
.L_x_174:
[----:B------:R-:W-:Y:S05]  /*bb20*/  BSYNC.RECONVERGENT B0 ;  /* 0x0000000000007941 */ /* 0x000fea0003800200 */
.L_x_173:
        /* <DEDUP_REMOVED lines=24> */
.L_x_187:
        /* <DEDUP_REMOVED lines=104> */
.L_x_186:
[----:B------:R-:W-:Y:S05]  /*c330*/  BSYNC.RECONVERGENT B1 ;  /* 0x0000000000017941 */ /* 0x000fea0003800200 */
.L_x_185:
        /* <DEDUP_REMOVED lines=60> */
.L_x_189:
[----:B------:R-:W-:Y:S05]  /*c700*/  BSYNC.RECONVERGENT B1 ;  /* 0x0000000000017941 */ /* 0x000fea0003800200 */
.L_x_188:
        /* <DEDUP_REMOVED lines=35> */
.L_x_191:
[----:B------:R-:W-:Y:S05]  /*c940*/  BSYNC.RECONVERGENT B1 ;  /* 0x0000000000017941 */ /* 0x000fea0003800200 */
.L_x_190:
        /* <DEDUP_REMOVED lines=9> */
.L_x_192:
        /* <DEDUP_REMOVED lines=12> */
.L_x_184:
[----:B------:R-:W-:Y:S05]  /*caa0*/  BSYNC.RECONVERGENT B0 ;  /* 0x0000000000007941 */ /* 0x000fea0003800200 */
.L_x_183:
        /* <DEDUP_REMOVED lines=24> */
.L_x_197:
        /* <DEDUP_REMOVED lines=104> */
.L_x_196:
[----:B------:R-:W-:Y:S05]  /*d2b0*/  BSYNC.RECONVERGENT B1 ;  /* 0x0000000000017941 */ /* 0x000fea0003800200 */
.L_x_195:
        /* <DEDUP_REMOVED lines=60> */
.L_x_199:
[----:B------:R-:W-:Y:S05]  /*d680*/  BSYNC.RECONVERGENT B1 ;  /* 0x0000000000017941 */ /* 0x000fea0003800200 */
.L_x_198:
        /* <DEDUP_REMOVED lines=35> */
.L_x_201:
[----:B------:R-:W-:Y:S05]  /*d8c0*/  BSYNC.RECONVERGENT B1 ;  /* 0x0000000000017941 */ /* 0x000fea0003800200 */
.L_x_200:
        /* <DEDUP_REMOVED lines=9> */
.L_x_202:
        /* <DEDUP_REMOVED lines=12> */
.L_x_194:
[----:B------:R-:W-:Y:S05]  /*da20*/  BSYNC.RECONVERGENT B0 ;  /* 0x0000000000007941 */ /* 0x000fea0003800200 */
.L_x_193:
        /* <DEDUP_REMOVED lines=24> */
.L_x_207:
        /* <DEDUP_REMOVED lines=104> */
.L_x_206:
[----:B------:R-:W-:Y:S05]  /*e230*/  BSYNC.RECONVERGENT B1 ;  /* 0x0000000000017941 */ /* 0x000fea0003800200 */
.L_x_205:
        /* <DEDUP_REMOVED lines=60> */
.L_x_209:
[----:B------:R-:W-:Y:S05]  /*e600*/  BSYNC.RECONVERGENT B1 ;  /* 0x0000000000017941 */ /* 0x000fea0003800200 */
.L_x_208:
        /* <DEDUP_REMOVED lines=35> */
.L_x_211:
[----:B------:R-:W-:Y:S05]  /*e840*/  BSYNC.RECONVERGENT B1 ;  /* 0x0000000000017941 */ /* 0x000fea0003800200 */
.L_x_210:
        /* <DEDUP_REMOVED lines=9> */
.L_x_212:
        /* <DEDUP_REMOVED lines=12> */
.L_x_204:
[----:B------:R-:W-:Y:S05]  /*e9a0*/  BSYNC.RECONVERGENT B0 ;  /* 0x0000000000007941 */ /* 0x000fea0003800200 */
.L_x_203:
[----:B------:R-:W-:-:S04]  /*e9b0*/  IADD3 R0, PT, PT, R0, 0x1e0, RZ ;  /* 0x000001e000007810 */ /* 0x000fc80007ffe0ff */
[----:B------:R-:W-:-:S13]  /*e9c0*/  ISETP.GE.AND P0, PT, R0, UR5, PT ;  /* 0x0000000500007c0c */ /* 0x000fda000bf06270 */
[----:B------:R-:W-:Y:S05]  /*e9d0*/  @P0 EXIT ;  /* 0x000000000000094d */ /* 0x000fea0003800000 */
[----:B------:R-:W5:Y:S02]  /*e9e0*/  LDG.E.U8 R0, desc[UR8][R2.64+0x1e0] ;  /* 0x0001e00802007981 */ /* 0x000f64000c1e1100 */
[----:B-----5:R-:W-:-:S13]  /*e9f0*/  ISETP.NE.AND P0, PT, R0, RZ, PT ;  /* 0x000000ff0000720c */ /* 0x020fda0003f05270 */
[----:B------:R-:W-:Y:S05]  /*ea00*/  @!P0 EXIT ;  /* 0x000000000000894d */ /* 0x000fea0003800000 */
[----:B------:R0:W-:Y:S01]  /*ea10*/  STG.E.U8 desc[UR8][R2.64+0x1e0], RZ ;  /* 0x0001e0ff02007986 */ /* 0x0001e2000c101108 */
[----:B------:R-:W5:Y:S03]  /*ea20*/  LDC.64 R8, c[0x0][0x388] ;  /* 0x0000e200ff087b82 */ /* 0x000f660000000a00 */
[----:B------:R-:W5:Y:S02]  /*ea30*/  LDG.E R0, desc[UR8][R6.64+0x780] ;  /* 0x0007800806007981 */ /* 0x000f64000c1e1900 */
[----:B-----5:R-:W-:-:S06]  /*ea40*/  IMAD.WIDE R10, R0, 0x4, R8 ;  /* 0x00000004000a7825 */ /* 0x020fcc00078e0208 */
[----:B------:R-:W5:Y:S02]  /*ea50*/  LDG.E R11, desc[UR8][R10.64] ;  /* 0x000000080a0b7981 */ /* 0x000f64000c1e1900 */
[----:B-----5:R-:W-:-:S13]  /*ea60*/  ISETP.GE.AND P0, PT, R11, 0x1, PT ;  /* 0x000000010b00780c */ /* 0x020fda0003f06270 */
[----:B0-----:R-:W-:Y:S05]  /*ea70*/  @!P0 EXIT ;  /* 0x000000000000894d */ /* 0x001fea0003800000 */
[----:B------:R-:W-:Y:S01]  /*ea80*/  VIADD R2, R0, 0x1 ;  /* 0x0000000100027836 */ /* 0x000fe20000000000 */
[----:B------:R-:W-:Y:S04]  /*ea90*/  BSSY.RECONVERGENT B0, `(.L_x_213) ;  /* 0x0000071000007945 */ /* 0x000fe80003800200 */
[----:B------:R-:W-:-:S04]  /*eaa0*/  VIADDMNMX R11, R11, R0, R2, !PT ;  /* 0x000000000b0b7246 */ /* 0x000fc80007800102 */
[CC--:B------:R-:W-:Y:S02]  /*eab0*/  IADD3 R3, PT, PT, R0.reuse, -R11.reuse, RZ ;  /* 0x8000000b00037210 */ /* 0x0c0fe40007ffe0ff */
[----:B------:R-:W-:Y:S02]  /*eac0*/  IADD3 R2, PT, PT, -R0, R11, RZ ;  /* 0x0000000b00027210 */ /* 0x000fe40007ffe1ff */
[----:B------:R-:W-:Y:S02]  /*ead0*/  ISETP.GT.U32.AND P1, PT, R3, -0x10, PT ;  /* 0xfffffff00300780c */ /* 0x000fe40003f24070 */
[----:B-12---:R-:W-:-:S11]  /*eae0*/  LOP3.LUT P0, R18, R2, 0xf, RZ, 0xc0, !PT ;  /* 0x0000000f02127812 */ /* 0x006fd6000780c0ff */
[----:B------:R-:W-:Y:S05]  /*eaf0*/  @P1 BRA `(.L_x_214) ;  /* 0x0000000400a81947 */ /* 0x000fea0003800000 */
[----:B------:R-:W-:-:S04]  /*eb00*/  LOP3.LUT R3, R2, 0xfffffff0, RZ, 0xc0, !PT ;  /* 0xfffffff002037812 */ /* 0x000fc800078ec0ff */
[----:B------:R-:W-:-:S07]  /*eb10*/  IADD3 R3, PT, PT, -R3, RZ, RZ ;  /* 0x000000ff03037210 */ /* 0x000fce0007ffe1ff */
.L_x_215:
[----:B------:R-:W0:Y:S01]  /*eb20*/  LDC.64 R6, c[0x0][0x390] ;  /* 0x0000e400ff067b82 */ /* 0x000e220000000a00 */
[C---:B------:R-:W-:Y:S01]  /*eb30*/  IMAD.WIDE R12, R0.reuse, 0x4, R8 ;  /* 0x00000004000c7825 */ /* 0x040fe200078e0208 */
[----:B-1----:R-:W2:Y:S04]  /*eb40*/  LDG.E R16, desc[UR8][R4.64+0x780] ;  /* 0x0007800804107981 */ /* 0x002ea8000c1e1900 */
[----:B------:R-:W5:Y:S02]  /*eb50*/  LDG.E R15, desc[UR8][R12.64+0x4] ;  /* 0x000004080c0f7981 */ /* 0x000f64000c1e1900 */
[----:B------:R-:W5:Y:S01]  /*eb60*/  LDC.64 R10, c[0x0][0x3a8] ;  /* 0x0000ea00ff0a7b82 */ /* 0x000f620000000a00 */
[----:B0-----:R-:W-:-:S05]  /*eb70*/  IMAD.WIDE R6, R0, 0x4, R6 ;  /* 0x0000000400067825 */ /* 0x001fca00078e0206 */
[----:B------:R-:W2:Y:S01]  /*eb80*/  LDG.E R17, desc[UR8][R6.64+0x4] ;  /* 0x0000040806117981 */ /* 0x000ea2000c1e1900 */
[----:B-----5:R-:W-:-:S04]  /*eb90*/  IMAD.WIDE R14, R15, 0x4, R10 ;  /* 0x000000040f0e7825 */ /* 0x020fc800078e020a */
[----:B--2---:R-:W-:-:S05]  /*eba0*/  IMAD.IADD R19, R16, 0x1, R17 ;  /* 0x0000000110137824 */ /* 0x004fca00078e0211 */
[----:B------:R0:W-:Y:S04]  /*ebb0*/  REDG.E.MIN.S32.STRONG.GPU desc[UR8][R14.64], R19 ;  /* 0x000000130e00798e */ /* 0x0001e8000c92e308 */
[----:B------:R-:W2:Y:S04]  /*ebc0*/  LDG.E R16, desc[UR8][R4.64+0x780] ;  /* 0x0007800804107981 */ /* 0x000ea8000c1e1900 */
[----:B---34-:R-:W2:Y:S04]  /*ebd0*/  LDG.E R21, desc[UR8][R6.64+0x8] ;  /* 0x0000080806157981 */ /* 0x018ea8000c1e1900 */
        /* <DEDUP_REMOVED lines=92> */
.L_x_214:
[----:B------:R-:W-:Y:S05]  /*f1a0*/  BSYNC.RECONVERGENT B0 ;  /* 0x0000000000007941 */ /* 0x000fea0003800200 */
.L_x_213:
[----:B------:R-:W-:Y:S05]  /*f1b0*/  @!P0 EXIT ;  /* 0x000000000000894d */ /* 0x000fea0003800000 */
[----:B------:R-:W-:Y:S01]  /*f1c0*/  ISETP.GE.U32.AND P0, PT, R18, 0x8, PT ;  /* 0x000000081200780c */ /* 0x000fe20003f06070 */
[----:B------:R-:W-:Y:S01]  /*f1d0*/  BSSY.RECONVERGENT B0, `(.L_x_216) ;  /* 0x0000039000007945 */ /* 0x000fe20003800200 */
[----:B------:R-:W-:-:S04]  /*f1e0*/  LOP3.LUT R3, R2, 0x7, RZ, 0xc0, !PT ;  /* 0x0000000702037812 */ /* 0x000fc800078ec0ff */
[----:B------:R-:W-:-:S07]  /*f1f0*/  ISETP.NE.AND P1, PT, R3, RZ, PT ;  /* 0x000000ff0300720c */ /* 0x000fce0003f25270 */
[----:B------:R-:W-:Y:S06]  /*f200*/  @!P0 BRA `(.L_x_217) ;  /* 0x0000000000d48947 */ /* 0x000fec0003800000 */
[----:B-1----:R-:W0:Y:S01]  /*f210*/  LDC.64 R10, c[0x0][0x390] ;  /* 0x0000e400ff0a7b82 */ /* 0x002e220000000a00 */
[C---:B------:R-:W-:Y:S01]  /*f220*/  IMAD.WIDE R6, R0.reuse, 0x4, R8 ;  /* 0x0000000400067825 */ /* 0x040fe200078e0208 */
[----:B------:R-:W2:Y:S04]  /*f230*/  LDG.E R16, desc[UR8][R4.64+0x780] ;  /* 0x0007800804107981 */ /* 0x000ea8000c1e1900 */
[----:B------:R-:W5:Y:S02]  /*f240*/  LDG.E R15, desc[UR8][R6.64+0x4] ;  /* 0x00000408060f7981 */ /* 0x000f64000c1e1900 */
[----:B------:R-:W5:Y:S01]  /*f250*/  LDC.64 R12, c[0x0][0x3a8] ;  /* 0x0000ea00ff0c7b82 */ /* 0x000f620000000a00 */
[----:B0-----:R-:W-:-:S05]  /*f260*/  IMAD.WIDE R10, R0, 0x4, R10 ;  /* 0x00000004000a7825 */ /* 0x001fca00078e020a */
[----:B------:R-:W2:Y:S01]  /*f270*/  LDG.E R17, desc[UR8][R10.64+0x4] ;  /* 0x000004080a117981 */ /* 0x000ea2000c1e1900 */
[----:B-----5:R-:W-:Y:S01]  /*f280*/  IMAD.WIDE R14, R15, 0x4, R12 ;  /* 0x000000040f0e7825 */ /* 0x020fe200078e020c */
[----:B--2---:R-:W-:-:S05]  /*f290*/  IADD3 R19, PT, PT, R16, R17, RZ ;  /* 0x0000001110137210 */ /* 0x004fca0007ffe0ff */
        /* <DEDUP_REMOVED lines=44> */
.L_x_217:
[----:B------:R-:W-:Y:S05]  /*f560*/  BSYNC.RECONVERGENT B0 ;  /* 0x0000000000007941 */ /* 0x000fea0003800200 */
.L_x_216:
[----:B------:R-:W-:Y:S05]  /*f570*/  @!P1 EXIT ;  /* 0x000000000000994d */ /* 0x000fea0003800000 */
[----:B------:R-:W-:Y:S01]  /*f580*/  ISETP.GE.U32.AND P0, PT, R3, 0x4, PT ;  /* 0x000000040300780c */ /* 0x000fe20003f06070 */
[----:B------:R-:W-:Y:S01]  /*f590*/  BSSY.RECONVERGENT B0, `(.L_x_218) ;  /* 0x0000021000007945 */ /* 0x000fe20003800200 */
[----:B------:R-:W-:-:S04]  /*f5a0*/  LOP3.LUT R2, R2, 0x3, RZ, 0xc0, !PT ;  /* 0x0000000302027812 */ /* 0x000fc800078ec0ff */
[----:B------:R-:W-:-:S07]  /*f5b0*/  ISETP.NE.AND P1, PT, R2, RZ, PT ;  /* 0x000000ff0200720c */ /* 0x000fce0003f25270 */
[----:B------:R-:W-:Y:S06]  /*f5c0*/  @!P0 BRA `(.L_x_219) ;  /* 0x0000000000748947 */ /* 0x000fec0003800000 */
[----:B------:R-:W0:Y:S01]  /*f5d0*/  LDC.64 R6, c[0x0][0x390] ;  /* 0x0000e400ff067b82 */ /* 0x000e220000000a00 */
[C---:B------:R-:W-:Y:S01]  /*f5e0*/  IMAD.WIDE R8, R0.reuse, 0x4, R8 ;  /* 0x0000000400087825 */ /* 0x040fe200078e0208 */
[----:B------:R-:W5:Y:S04]  /*f5f0*/  LDG.E R3, desc[UR8][R4.64+0x780] ;  /* 0x0007800804037981 */ /* 0x000f68000c1e1900 */
[----:B--2---:R-:W2:Y:S02]  /*f600*/  LDG.E R13, desc[UR8][R8.64+0x4] ;  /* 0x00000408080d7981 */ /* 0x004ea4000c1e1900 */
[----:B-1----:R-:W2:Y:S01]  /*f610*/  LDC.64 R10, c[0x0][0x3a8] ;  /* 0x0000ea00ff0a7b82 */ /* 0x002ea20000000a00 */
[----:B0-----:R-:W-:-:S05]  /*f620*/  IMAD.WIDE R6, R0, 0x4, R6 ;  /* 0x0000000400067825 */ /* 0x001fca00078e0206 */
[----:B------:R-:W5:Y:S01]  /*f630*/  LDG.E R14, desc[UR8][R6.64+0x4] ;  /* 0x00000408060e7981 */ /* 0x000f62000c1e1900 */
[----:B--2---:R-:W-:Y:S01]  /*f640*/  IMAD.WIDE R12, R13, 0x4, R10 ;  /* 0x000000040d0c7825 */ /* 0x004fe200078e020a */
[----:B-----5:R-:W-:-:S05]  /*f650*/  IADD3 R3, PT, PT, R3, R14, RZ ;  /* 0x0000000e03037210 */ /* 0x020fca0007ffe0ff */
[----:B------:R0:W-:Y:S04]  /*f660*/  REDG.E.MIN.S32.STRONG.GPU desc[UR8][R12.64], R3 ;  /* 0x000000030c00798e */ /* 0x0001e8000c92e308 */
[----:B------:R-:W2:Y:S04]  /*f670*/  LDG.E R14, desc[UR8][R4.64+0x780] ;  /* 0x00078008040e7981 */ /* 0x000ea8000c1e1900 */
[----:B------:R-:W2:Y:S04]  /*f680*/  LDG.E R17, desc[UR8][R6.64+0x8] ;  /* 0x0000080806117981 */ /* 0x000ea8000c1e1900 */
[----:B------:R-:W5:Y:S01]  /*f690*/  LDG.E R15, desc[UR8][R8.64+0x8] ;  /* 0x00000808080f7981 */ /* 0x000f62000c1e1900 */
[----:B--2---:R-:W-:-:S02]  /*f6a0*/  IMAD.IADD R17, R14, 0x1, R17 ;  /* 0x000000010e117824 */ /* 0x004fc400078e0211 */
[----:B-----5:R-:W-:-:S05]  /*f6b0*/  IMAD.WIDE R14, R15, 0x4, R10 ;  /* 0x000000040f0e7825 */ /* 0x020fca00078e020a */
[----:B------:R1:W-:Y:S04]  /*f6c0*/  REDG.E.MIN.S32.STRONG.GPU desc[UR8][R14.64], R17 ;  /* 0x000000110e00798e */ /* 0x0003e8000c92e308 */
[----:B------:R-:W2:Y:S04]  /*f6d0*/  LDG.E R16, desc[UR8][R4.64+0x780] ;  /* 0x0007800804107981 */ /* 0x000ea8000c1e1900 */
[----:B---34-:R-:W2:Y:S04]  /*f6e0*/  LDG.E R21, desc[UR8][R6.64+0xc] ;  /* 0x00000c0806157981 */ /* 0x018ea8000c1e1900 */
        /* <DEDUP_REMOVED lines=11> */
.L_x_219:
[----:B------:R-:W-:Y:S05]  /*f7a0*/  BSYNC.RECONVERGENT B0 ;  /* 0x0000000000007941 */ /* 0x000fea0003800200 */
.L_x_218:
[----:B------:R-:W-:Y:S05]  /*f7b0*/  @!P1 EXIT ;  /* 0x000000000000994d */ /* 0x000fea0003800000 */
[----:B------:R-:W0:Y:S01]  /*f7c0*/  LDC.64 R6, c[0x0][0x3a8] ;  /* 0x0000ea00ff067b82 */ /* 0x000e220000000a00 */
[----:B------:R-:W5:Y:S01]  /*f7d0*/  LDCU.64 UR4, c[0x0][0x388] ;  /* 0x00007100ff0477ac */ /* 0x000f620008000a00 */
[----:B-12---:R-:W-:Y:S01]  /*f7e0*/  IMAD.MOV R12, RZ, RZ, -R2 ;  /* 0x000000ffff0c7224 */ /* 0x006fe200078e0a02 */
[----:B------:R-:W1:Y:S01]  /*f7f0*/  LDCU.64 UR6, c[0x0][0x390] ;  /* 0x00007200ff0677ac */ /* 0x000e620008000a00 */
[----:B-----5:R-:W-:Y:S02]  /*f800*/  UIADD3 UR4, UP0, UPT, UR4, 0x4, URZ ;  /* 0x0000000404047890 */ /* 0x020fe4000ff1e0ff */
[----:B-1----:R-:W-:Y:S02]  /*f810*/  UIADD3 UR6, UP1, UPT, UR6, 0x4, URZ ;  /* 0x0000000406067890 */ /* 0x002fe4000ff3e0ff */
[----:B------:R-:W-:Y:S02]  /*f820*/  UIADD3.X UR5, UPT, UPT, URZ, UR5, URZ, UP0, !UPT ;  /* 0x00000005ff057290 */ /* 0x000fe400087fe4ff */
[----:B------:R-:W-:-:S12]  /*f830*/  UIADD3.X UR7, UPT, UPT, URZ, UR7, URZ, UP1, !UPT ;  /* 0x00000007ff077290 */ /* 0x000fd80008ffe4ff */
.L_x_220:
[----:B------:R-:W-:Y:S01]  /*f840*/  MOV R8, UR6 ;  /* 0x0000000600087c02 */ /* 0x000fe20008000f00 */
[----:B------:R-:W-:Y:S01]  /*f850*/  IMAD.U32 R3, RZ, RZ, UR5 ;  /* 0x00000005ff037e24 */ /* 0x000fe2000f8e00ff */
[----:B------:R-:W-:Y:S01]  /*f860*/  MOV R9, UR7 ;  /* 0x0000000700097c02 */ /* 0x000fe20008000f00 */
[----:B-1----:R-:W2:Y:S01]  /*f870*/  LDG.E R10, desc[UR8][R4.64+0x780] ;  /* 0x00078008040a7981 */ /* 0x002ea2000c1e1900 */
[----:B------:R-:W-:Y:S01]  /*f880*/  MOV R2, UR4 ;  /* 0x0000000400027c02 */ /* 0x000fe20008000f00 */
[----:B------:R-:W-:-:S04]  /*f890*/  IMAD.WIDE R8, R0, 0x4, R8 ;  /* 0x0000000400087825 */ /* 0x000fc800078e0208 */
[----:B------:R-:W-:Y:S02]  /*f8a0*/  IMAD.WIDE R2, R0, 0x4, R2 ;  /* 0x0000000400027825 */ /* 0x000fe400078e0202 */
[----:B------:R-:W2:Y:S04]  /*f8b0*/  LDG.E R9, desc[UR8][R8.64] ;  /* 0x0000000808097981 */ /* 0x000ea8000c1e1900 */
[----:B------:R-:W0:Y:S01]  /*f8c0*/  LDG.E R3, desc[UR8][R2.64] ;  /* 0x0000000802037981 */ /* 0x000e22000c1e1900 */
[----:B------:R-:W-:-:S04]  /*f8d0*/  IADD3 R12, PT, PT, R12, 0x1, RZ ;  /* 0x000000010c0c7810 */ /* 0x000fc80007ffe0ff */
[----:B------:R-:W-:Y:S02]  /*f8e0*/  ISETP.NE.AND P0, PT, R12, RZ, PT ;  /* 0x000000ff0c00720c */ /* 0x000fe40003f05270 */
[----:B------:R-:W-:Y:S02]  /*f8f0*/  IADD3 R0, PT, PT, R0, 0x1, RZ ;  /* 0x0000000100007810 */ /* 0x000fe40007ffe0ff */
[----:B--2---:R-:W-:Y:S01]  /*f900*/  IADD3 R13, PT, PT, R10, R9, RZ ;  /* 0x000000090a0d7210 */ /* 0x004fe20007ffe0ff */
[----:B0-----:R-:W-:-:S05]  /*f910*/  IMAD.WIDE R10, R3, 0x4, R6 ;  /* 0x00000004030a7825 */ /* 0x001fca00078e0206 */
[----:B------:R1:W-:Y:S03]  /*f920*/  REDG.E.MIN.S32.STRONG.GPU desc[UR8][R10.64], R13 ;  /* 0x0000000d0a00798e */ /* 0x0003e6000c92e308 */
[----:B------:R-:W-:Y:S05]  /*f930*/  @P0 BRA `(.L_x_220) ;  /* 0xfffffffc00c00947 */ /* 0x000fea000383ffff */
[----:B------:R-:W-:Y:S05]  /*f940*/  EXIT ;  /* 0x000000000000794d */ /* 0x000fea0003800000 */
.L_x_221:
        /* <DEDUP_REMOVED lines=11> */
.L_x_223:


//--------------------- .nv.shared.reserved.0     --------------------------
	.section	.nv.shared.reserved.0,"aw",@nobits
	.weak		__nv_reservedSMEM_offset_0_alias
	.size		__nv_reservedSMEM_offset_0_alias, 0, 64
	.other		__nv_reservedSMEM_offset_0_alias,@"STO_CUDA_RESERVED_SHARED STV_DEFAULT"
__nv_reservedSMEM_offset_0_alias:
	.zero		0
	.zero		64


//--------------------- .nv.constant0._Z12SSSP_kernel2PbPiS0_S_i --------------------------
	.section	.nv.constant0._Z12SSSP_kernel2PbPiS0_S_i,"a",@progbits
	.sectionflags	@""
	.align	4
.nv.constant0._Z12SSSP_kernel2PbPiS0_S_i:
	.zero		932


//--------------------- .nv.constant0._Z12SSSP_kernel1PiS_S_PbS_S_i --------------------------
	.section	.nv.constant0._Z12SSSP_kernel1PiS_S_PbS_S_i,"a",@progbits
	.sectionflags	@""
	.align	4
.nv.constant0._Z12SSSP_kernel1PiS_S_PbS_S_i:
	.zero		948


//--------------------- SYMBOLS --------------------------

	.type		.nv.reservedSmem.offset0,@object
	.size		.nv.reservedSmem.offset0,0x4
